//
// Generated by NVIDIA NVVM Compiler
//
// Compiler Build ID: CL-36424714
// Cuda compilation tools, release 13.0, V13.0.88
// Based on NVVM 20.0.0
//

.version 9.0
.target sm_100
.address_size 64

	// .globl	default_function_kernel_2
// _ZZ25default_function_kernel_2E11ph_8_shared has been demoted

.visible .entry default_function_kernel_2(
	.param .u64 .ptr .align 1 default_function_kernel_2_param_0,
	.param .u64 .ptr .align 1 default_function_kernel_2_param_1,
	.param .u64 .ptr .align 1 default_function_kernel_2_param_2
)
.maxntid 4
{
	.reg .pred 	%p<2>;
	.reg .b32 	%r<12>;
	.reg .b32 	%f<126>;
	.reg .b64 	%rd<17>;
	// demoted variable
	.shared .align 4 .b8 _ZZ25default_function_kernel_2E11ph_8_shared[160];
	ld.param.u64 	%rd4, [default_function_kernel_2_param_0];
	ld.param.u64 	%rd5, [default_function_kernel_2_param_1];
	ld.param.u64 	%rd6, [default_function_kernel_2_param_2];
	cvta.to.global.u64 	%rd7, %rd6;
	cvta.to.global.u64 	%rd8, %rd5;
	mov.u32 	%r1, %tid.x;
	mul.wide.u32 	%rd9, %r1, 4;
	add.s64 	%rd10, %rd7, %rd9;
	ld.global.nc.f32 	%f34, [%rd10];
	shl.b32 	%r6, %r1, 2;
	mov.u32 	%r7, _ZZ25default_function_kernel_2E11ph_8_shared;
	add.s32 	%r8, %r7, %r6;
	st.shared.f32 	[%r8], %f34;
	ld.global.nc.f32 	%f35, [%rd10+16];
	st.shared.f32 	[%r8+16], %f35;
	ld.global.nc.f32 	%f36, [%rd10+32];
	st.shared.f32 	[%r8+32], %f36;
	ld.global.nc.f32 	%f37, [%rd10+48];
	st.shared.f32 	[%r8+48], %f37;
	ld.global.nc.f32 	%f38, [%rd10+64];
	st.shared.f32 	[%r8+64], %f38;
	ld.global.nc.f32 	%f39, [%rd10+80];
	st.shared.f32 	[%r8+80], %f39;
	ld.global.nc.f32 	%f40, [%rd10+96];
	st.shared.f32 	[%r8+96], %f40;
	ld.global.nc.f32 	%f41, [%rd10+112];
	st.shared.f32 	[%r8+112], %f41;
	ld.global.nc.f32 	%f42, [%rd10+128];
	st.shared.f32 	[%r8+128], %f42;
	ld.global.nc.f32 	%f43, [%rd10+144];
	st.shared.f32 	[%r8+144], %f43;
	bar.sync 	0;
	mul.wide.u32 	%rd11, %r1, 160;
	add.s64 	%rd12, %rd11, %rd8;
	add.s64 	%rd16, %rd12, 640;
	mad.lo.s32 	%r2, %r1, 20, %r7;
	mov.f32 	%f110, 0f00000000;
	mov.b32 	%r11, 80;
	mov.f32 	%f111, %f110;
	mov.f32 	%f112, %f110;
	mov.f32 	%f113, %f110;
	mov.f32 	%f114, %f110;
	mov.f32 	%f115, %f110;
	mov.f32 	%f116, %f110;
	mov.f32 	%f117, %f110;
	mov.f32 	%f118, %f110;
	mov.f32 	%f119, %f110;
	mov.f32 	%f120, %f110;
	mov.f32 	%f121, %f110;
	mov.f32 	%f122, %f110;
	mov.f32 	%f123, %f110;
	mov.f32 	%f124, %f110;
	mov.f32 	%f125, %f110;
$L__BB0_1:
	add.s32 	%r9, %r2, %r11;
	ld.shared.f32 	%f44, [%r9];
	ld.shared.f32 	%f45, [%r9+-80];
	ld.global.nc.f32 	%f46, [%rd16+-640];
	mul.f32 	%f47, %f46, 0f3FB8AA3B;
	ex2.approx.f32 	%f48, %f47;
	div.rn.f32 	%f49, %f46, %f48;
	fma.rn.f32 	%f125, %f49, %f45, %f125;
	ld.global.nc.f32 	%f50, [%rd16];
	mul.f32 	%f51, %f50, 0f3FB8AA3B;
	ex2.approx.f32 	%f52, %f51;
	div.rn.f32 	%f53, %f50, %f52;
	fma.rn.f32 	%f117, %f53, %f44, %f117;
	ld.global.nc.f32 	%f54, [%rd16+-620];
	mul.f32 	%f55, %f54, 0f3FB8AA3B;
	ex2.approx.f32 	%f56, %f55;
	div.rn.f32 	%f57, %f54, %f56;
	fma.rn.f32 	%f124, %f57, %f45, %f124;
	ld.global.nc.f32 	%f58, [%rd16+20];
	mul.f32 	%f59, %f58, 0f3FB8AA3B;
	ex2.approx.f32 	%f60, %f59;
	div.rn.f32 	%f61, %f58, %f60;
	fma.rn.f32 	%f116, %f61, %f44, %f116;
	ld.global.nc.f32 	%f62, [%rd16+-600];
	mul.f32 	%f63, %f62, 0f3FB8AA3B;
	ex2.approx.f32 	%f64, %f63;
	div.rn.f32 	%f65, %f62, %f64;
	fma.rn.f32 	%f123, %f65, %f45, %f123;
	ld.global.nc.f32 	%f66, [%rd16+40];
	mul.f32 	%f67, %f66, 0f3FB8AA3B;
	ex2.approx.f32 	%f68, %f67;
	div.rn.f32 	%f69, %f66, %f68;
	fma.rn.f32 	%f115, %f69, %f44, %f115;
	ld.global.nc.f32 	%f70, [%rd16+-580];
	mul.f32 	%f71, %f70, 0f3FB8AA3B;
	ex2.approx.f32 	%f72, %f71;
	div.rn.f32 	%f73, %f70, %f72;
	fma.rn.f32 	%f122, %f73, %f45, %f122;
	ld.global.nc.f32 	%f74, [%rd16+60];
	mul.f32 	%f75, %f74, 0f3FB8AA3B;
	ex2.approx.f32 	%f76, %f75;
	div.rn.f32 	%f77, %f74, %f76;
	fma.rn.f32 	%f114, %f77, %f44, %f114;
	ld.global.nc.f32 	%f78, [%rd16+-560];
	mul.f32 	%f79, %f78, 0f3FB8AA3B;
	ex2.approx.f32 	%f80, %f79;
	div.rn.f32 	%f81, %f78, %f80;
	fma.rn.f32 	%f121, %f81, %f45, %f121;
	ld.global.nc.f32 	%f82, [%rd16+80];
	mul.f32 	%f83, %f82, 0f3FB8AA3B;
	ex2.approx.f32 	%f84, %f83;
	div.rn.f32 	%f85, %f82, %f84;
	fma.rn.f32 	%f113, %f85, %f44, %f113;
	ld.global.nc.f32 	%f86, [%rd16+-540];
	mul.f32 	%f87, %f86, 0f3FB8AA3B;
	ex2.approx.f32 	%f88, %f87;
	div.rn.f32 	%f89, %f86, %f88;
	fma.rn.f32 	%f120, %f89, %f45, %f120;
	ld.global.nc.f32 	%f90, [%rd16+100];
	mul.f32 	%f91, %f90, 0f3FB8AA3B;
	ex2.approx.f32 	%f92, %f91;
	div.rn.f32 	%f93, %f90, %f92;
	fma.rn.f32 	%f112, %f93, %f44, %f112;
	ld.global.nc.f32 	%f94, [%rd16+-520];
	mul.f32 	%f95, %f94, 0f3FB8AA3B;
	ex2.approx.f32 	%f96, %f95;
	div.rn.f32 	%f97, %f94, %f96;
	fma.rn.f32 	%f119, %f97, %f45, %f119;
	ld.global.nc.f32 	%f98, [%rd16+120];
	mul.f32 	%f99, %f98, 0f3FB8AA3B;
	ex2.approx.f32 	%f100, %f99;
	div.rn.f32 	%f101, %f98, %f100;
	fma.rn.f32 	%f111, %f101, %f44, %f111;
	ld.global.nc.f32 	%f102, [%rd16+-500];
	mul.f32 	%f103, %f102, 0f3FB8AA3B;
	ex2.approx.f32 	%f104, %f103;
	div.rn.f32 	%f105, %f102, %f104;
	fma.rn.f32 	%f118, %f105, %f45, %f118;
	ld.global.nc.f32 	%f106, [%rd16+140];
	mul.f32 	%f107, %f106, 0f3FB8AA3B;
	ex2.approx.f32 	%f108, %f107;
	div.rn.f32 	%f109, %f106, %f108;
	fma.rn.f32 	%f110, %f109, %f44, %f110;
	add.s32 	%r11, %r11, 4;
	add.s64 	%rd16, %rd16, 4;
	setp.ne.s32 	%p1, %r11, 100;
	@%p1 bra 	$L__BB0_1;
	shl.b32 	%r10, %r1, 3;
	cvta.to.global.u64 	%rd13, %rd4;
	mul.wide.u32 	%rd14, %r10, 4;
	add.s64 	%rd15, %rd13, %rd14;
	st.global.f32 	[%rd15], %f125;
	st.global.f32 	[%rd15+128], %f117;
	st.global.f32 	[%rd15+4], %f124;
	st.global.f32 	[%rd15+132], %f116;
	st.global.f32 	[%rd15+8], %f123;
	st.global.f32 	[%rd15+136], %f115;
	st.global.f32 	[%rd15+12], %f122;
	st.global.f32 	[%rd15+140], %f114;
	st.global.f32 	[%rd15+16], %f121;
	st.global.f32 	[%rd15+144], %f113;
	st.global.f32 	[%rd15+20], %f120;
	st.global.f32 	[%rd15+148], %f112;
	st.global.f32 	[%rd15+24], %f119;
	st.global.f32 	[%rd15+152], %f111;
	st.global.f32 	[%rd15+28], %f118;
	st.global.f32 	[%rd15+156], %f110;
	ret;

}
	// .globl	default_function_kernel
.visible .entry default_function_kernel(
	.param .u64 .ptr .align 1 default_function_kernel_param_0,
	.param .u64 .ptr .align 1 default_function_kernel_param_1,
	.param .u64 .ptr .align 1 default_function_kernel_param_2
)
.maxntid 64
{
	.reg .b32 	%r<5>;
	.reg .b32 	%f<4>;
	.reg .b64 	%rd<11>;

	ld.param.u64 	%rd1, [default_function_kernel_param_0];
	ld.param.u64 	%rd2, [default_function_kernel_param_1];
	ld.param.u64 	%rd3, [default_function_kernel_param_2];
	cvta.to.global.u64 	%rd4, %rd1;
	cvta.to.global.u64 	%rd5, %rd3;
	cvta.to.global.u64 	%rd6, %rd2;
	mov.u32 	%r1, %ctaid.x;
	shl.b32 	%r2, %r1, 6;
	mov.u32 	%r3, %tid.x;
	or.b32  	%r4, %r2, %r3;
	mul.wide.u32 	%rd7, %r4, 4;
	add.s64 	%rd8, %rd6, %rd7;
	ld.global.nc.f32 	%f1, [%rd8];
	add.s64 	%rd9, %rd5, %rd7;
	ld.global.nc.f32 	%f2, [%rd9];
	div.rn.f32 	%f3, %f1, %f2;
	add.s64 	%rd10, %rd4, %rd7;
	st.global.f32 	[%rd10], %f3;
	ret;

}
	// .globl	default_function_kernel_1
.visible .entry default_function_kernel_1(
	.param .u64 .ptr .align 1 default_function_kernel_1_param_0,
	.param .u64 .ptr .align 1 default_function_kernel_1_param_1
)
.maxntid 32
{
	.reg .b32 	%r<5>;
	.reg .b32 	%f<6>;
	.reg .b64 	%rd<8>;

	ld.param.u64 	%rd1, [default_function_kernel_1_param_0];
	ld.param.u64 	%rd2, [default_function_kernel_1_param_1];
	cvta.to.global.u64 	%rd3, %rd1;
	cvta.to.global.u64 	%rd4, %rd2;
	mov.u32 	%r1, %ctaid.x;
	shl.b32 	%r2, %r1, 5;
	mov.u32 	%r3, %tid.x;
	or.b32  	%r4, %r2, %r3;
	mul.wide.u32 	%rd5, %r4, 4;
	add.s64 	%rd6, %rd4, %rd5;
	ld.global.nc.f32 	%f1, [%rd6];
	mul.f32 	%f2, %f1, 0f3FB8AA3B;
	ex2.approx.f32 	%f3, %f2;
	div.rn.f32 	%f4, %f1, %f3;
	mul.f32 	%f5, %f1, %f4;
	add.s64 	%rd7, %rd3, %rd5;
	st.global.f32 	[%rd7], %f5;
	ret;

}


// ===== COMPILED SASS (sm_100) =====

	.target	sm_100

	.elftype	@"ET_EXEC"


//--------------------- .note.nv.tkinfo           --------------------------
	.section	.note.nv.tkinfo,"",@"SHT_NOTE"
	.sectionflags	@"SHF_NOTE_NV_TKINFO"
	.tkinfo
        /*0018*/ 	.word	0x00000002
        /*0030*/ 	.string	""
        /*0030*/ 	.string	"ptxas"
        /*0030*/ 	.string	"Cuda compilation tools, release 13.0, V13.0.88"
        /*0030*/ 	.string	"Build cuda_13.0.r13.0/compiler.36424714_0"
        /*0030*/ 	.string	"-arch sm_100 -m 64 "



//--------------------- .note.nv.cuinfo           --------------------------
	.section	.note.nv.cuinfo,"",@"SHT_NOTE"
	.sectionflags	@"SHF_NOTE_NV_CUINFO"
        /*0018*/ 	.short	0x0002
        /*001a*/ 	.short	0x0064
        /*001c*/ 	.short	0x0082
	.zero		2


//--------------------- .nv.info                  --------------------------
	.section	.nv.info,"",@"SHT_CUDA_INFO"
	.align	4


	//----- nvinfo : EIATTR_REGCOUNT
	.align		4
        /*0000*/ 	.byte	0x04, 0x2f
        /*0002*/ 	.short	(.L_1 - .L_0)
	.align		4
.L_0:
        /*0004*/ 	.word	index@(default_function_kernel_2)
        /*0008*/ 	.word	0x00000025


	//----- nvinfo : EIATTR_FRAME_SIZE
	.align		4
.L_1:
        /*000c*/ 	.byte	0x04, 0x11
        /*000e*/ 	.short	(.L_3 - .L_2)
	.align		4
.L_2:
        /*0010*/ 	.word	index@($__internal_2_$__cuda_sm3x_div_rn_noftz_f32_slowpath)
        /*0014*/ 	.word	0x00000000


	//----- nvinfo : EIATTR_FRAME_SIZE
	.align		4
.L_3:
        /*0018*/ 	.byte	0x04, 0x11
        /*001a*/ 	.short	(.L_5 - .L_4)
	.align		4
.L_4:
        /*001c*/ 	.word	index@(default_function_kernel_2)
        /*0020*/ 	.word	0x00000000


	//----- nvinfo : EIATTR_REGCOUNT
	.align		4
.L_5:
        /*0024*/ 	.byte	0x04, 0x2f
        /*0026*/ 	.short	(.L_7 - .L_6)
	.align		4
.L_6:
        /*0028*/ 	.word	index@(default_function_kernel)
        /*002c*/ 	.word	0x00000010


	//----- nvinfo : EIATTR_FRAME_SIZE
	.align		4
.L_7:
        /*0030*/ 	.byte	0x04, 0x11
        /*0032*/ 	.short	(.L_9 - .L_8)
	.align		4
.L_8:
        /*0034*/ 	.word	index@($__internal_1_$__cuda_sm3x_div_rn_noftz_f32_slowpath)
        /*0038*/ 	.word	0x00000000


	//----- nvinfo : EIATTR_FRAME_SIZE
	.align		4
.L_9:
        /*003c*/ 	.byte	0x04, 0x11
        /*003e*/ 	.short	(.L_11 - .L_10)
	.align		4
.L_10:
        /*0040*/ 	.word	index@(default_function_kernel)
        /*0044*/ 	.word	0x00000000


	//----- nvinfo : EIATTR_REGCOUNT
	.align		4
.L_11:
        /*0048*/ 	.byte	0x04, 0x2f
        /*004a*/ 	.short	(.L_13 - .L_12)
	.align		4
.L_12:
        /*004c*/ 	.word	index@(default_function_kernel_1)
        /*0050*/ 	.word	0x00000010


	//----- nvinfo : EIATTR_FRAME_SIZE
	.align		4
.L_13:
        /*0054*/ 	.byte	0x04, 0x11
        /*0056*/ 	.short	(.L_15 - .L_14)
	.align		4
.L_14:
        /*0058*/ 	.word	index@($__internal_0_$__cuda_sm3x_div_rn_noftz_f32_slowpath)
        /*005c*/ 	.word	0x00000000


	//----- nvinfo : EIATTR_FRAME_SIZE
	.align		4
.L_15:
        /*0060*/ 	.byte	0x04, 0x11
        /*0062*/ 	.short	(.L_17 - .L_16)
	.align		4
.L_16:
        /*0064*/ 	.word	index@(default_function_kernel_1)
        /*0068*/ 	.word	0x00000000


	//----- nvinfo : EIATTR_MIN_STACK_SIZE
	.align		4
.L_17:
        /*006c*/ 	.byte	0x04, 0x12
        /*006e*/ 	.short	(.L_19 - .L_18)
	.align		4
.L_18:
        /*0070*/ 	.word	index@(default_function_kernel_1)
        /*0074*/ 	.word	0x00000000


	//----- nvinfo : EIATTR_MIN_STACK_SIZE
	.align		4
.L_19:
        /*0078*/ 	.byte	0x04, 0x12
        /*007a*/ 	.short	(.L_21 - .L_20)
	.align		4
.L_20:
        /*007c*/ 	.word	index@(default_function_kernel)
        /*0080*/ 	.word	0x00000000


	//----- nvinfo : EIATTR_MIN_STACK_SIZE
	.align		4
.L_21:
        /*0084*/ 	.byte	0x04, 0x12
        /*0086*/ 	.short	(.L_23 - .L_22)
	.align		4
.L_22:
        /*0088*/ 	.word	index@(default_function_kernel_2)
        /*008c*/ 	.word	0x00000000
.L_23:


//--------------------- .nv.compat                --------------------------
	.section	.nv.compat,"",@"SHT_CUDA_COMPAT_INFO"
	.align	4
        /*0000*/ 	.byte	0x02, 0x09, 0x00, 0x00, 0x02, 0x02, 0x01, 0x00, 0x02, 0x05, 0x05, 0x00, 0x03, 0x07, 0x01, 0x01
        /*0010*/ 	.byte	0x02, 0x03, 0x00, 0x00, 0x02, 0x06, 0x01, 0x00, 0x04, 0x0b, 0x08, 0x00, 0x01, 0x00, 0x00, 0x00
        /*0020*/ 	.byte	0x00, 0x00, 0x00, 0x00


//--------------------- .nv.info.default_function_kernel_1 --------------------------
	.section	.nv.info.default_function_kernel_1,"",@"SHT_CUDA_INFO"
	.sectionflags	@""
	.align	4


	//----- nvinfo : EIATTR_CUDA_API_VERSION
	.align		4
        /*0000*/ 	.byte	0x04, 0x37
        /*0002*/ 	.short	(.L_25 - .L_24)
.L_24:
        /*0004*/ 	.word	0x00000082


	//----- nvinfo : EIATTR_KPARAM_INFO
	.align		4
.L_25:
        /*0008*/ 	.byte	0x04, 0x17
        /*000a*/ 	.short	(.L_27 - .L_26)
.L_26:
        /*000c*/ 	.word	0x00000000
        /*0010*/ 	.short	0x0001
        /*0012*/ 	.short	0x0008
        /*0014*/ 	.byte	0x00, 0xf5, 0x21, 0x00


	//----- nvinfo : EIATTR_KPARAM_INFO
	.align		4
.L_27:
        /*0018*/ 	.byte	0x04, 0x17
        /*001a*/ 	.short	(.L_29 - .L_28)
.L_28:
        /*001c*/ 	.word	0x00000000
        /*0020*/ 	.short	0x0000
        /*0022*/ 	.short	0x0000
        /*0024*/ 	.byte	0x00, 0xf5, 0x21, 0x00


	//----- nvinfo : EIATTR_SPARSE_MMA_MASK
	.align		4
.L_29:
        /*0028*/ 	.byte	0x03, 0x50
        /*002a*/ 	.short	0x0000


	//----- nvinfo : EIATTR_MAXREG_COUNT
	.align		4
        /*002c*/ 	.byte	0x03, 0x1b
        /*002e*/ 	.short	0x00ff


	//----- nvinfo : EIATTR_MERCURY_ISA_VERSION
	.align		4
        /*0030*/ 	.byte	0x03, 0x5f
        /*0032*/ 	.short	0x0101


	//----- nvinfo : EIATTR_VRC_CTA_INIT_COUNT
	.align		4
        /*0034*/ 	.byte	0x02, 0x4a
	.zero		1
	.zero		1


	//----- nvinfo : EIATTR_EXIT_INSTR_OFFSETS
	.align		4
        /*0038*/ 	.byte	0x04, 0x1c
        /*003a*/ 	.short	(.L_31 - .L_30)


	//   ....[0]....
.L_30:
        /*003c*/ 	.word	0x000001f0


	//----- nvinfo : EIATTR_MAX_THREADS
	.align		4
.L_31:
        /*0040*/ 	.byte	0x04, 0x05
        /*0042*/ 	.short	(.L_33 - .L_32)
.L_32:
        /*0044*/ 	.word	0x00000020
        /*0048*/ 	.word	0x00000001
        /*004c*/ 	.word	0x00000001


	//----- nvinfo : EIATTR_CRS_STACK_SIZE
	.align		4
.L_33:
        /*0050*/ 	.byte	0x04, 0x1e
        /*0052*/ 	.short	(.L_35 - .L_34)
.L_34:
        /*0054*/ 	.word	0x00000000


	//----- nvinfo : EIATTR_CBANK_PARAM_SIZE
	.align		4
.L_35:
        /*0058*/ 	.byte	0x03, 0x19
        /*005a*/ 	.short	0x0010


	//----- nvinfo : EIATTR_PARAM_CBANK
	.align		4
        /*005c*/ 	.byte	0x04, 0x0a
        /*005e*/ 	.short	(.L_37 - .L_36)
	.align		4
.L_36:
        /*0060*/ 	.word	index@(.nv.constant0.default_function_kernel_1)
        /*0064*/ 	.short	0x0380
        /*0066*/ 	.short	0x0010


	//----- nvinfo : EIATTR_SW_WAR
	.align		4
.L_37:
        /*0068*/ 	.byte	0x04, 0x36
        /*006a*/ 	.short	(.L_39 - .L_38)
.L_38:
        /*006c*/ 	.word	0x00000008
.L_39:


//--------------------- .nv.info.default_function_kernel --------------------------
	.section	.nv.info.default_function_kernel,"",@"SHT_CUDA_INFO"
	.sectionflags	@""
	.align	4


	//----- nvinfo : EIATTR_CUDA_API_VERSION
	.align		4
        /*0000*/ 	.byte	0x04, 0x37
        /*0002*/ 	.short	(.L_41 - .L_40)
.L_40:
        /*0004*/ 	.word	0x00000082


	//----- nvinfo : EIATTR_KPARAM_INFO
	.align		4
.L_41:
        /*0008*/ 	.byte	0x04, 0x17
        /*000a*/ 	.short	(.L_43 - .L_42)
.L_42:
        /*000c*/ 	.word	0x00000000
        /*0010*/ 	.short	0x0002
        /*0012*/ 	.short	0x0010
        /*0014*/ 	.byte	0x00, 0xf5, 0x21, 0x00


	//----- nvinfo : EIATTR_KPARAM_INFO
	.align		4
.L_43:
        /*0018*/ 	.byte	0x04, 0x17
        /*001a*/ 	.short	(.L_45 - .L_44)
.L_44:
        /*001c*/ 	.word	0x00000000
        /*0020*/ 	.short	0x0001
        /*0022*/ 	.short	0x0008
        /*0024*/ 	.byte	0x00, 0xf5, 0x21, 0x00


	//----- nvinfo : EIATTR_KPARAM_INFO
	.align		4
.L_45:
        /*0028*/ 	.byte	0x04, 0x17
        /*002a*/ 	.short	(.L_47 - .L_46)
.L_46:
        /*002c*/ 	.word	0x00000000
        /*0030*/ 	.short	0x0000
        /*0032*/ 	.short	0x0000
        /*0034*/ 	.byte	0x00, 0xf5, 0x21, 0x00


	//----- nvinfo : EIATTR_SPARSE_MMA_MASK
	.align		4
.L_47:
        /*0038*/ 	.byte	0x03, 0x50
        /*003a*/ 	.short	0x0000


	//----- nvinfo : EIATTR_MAXREG_COUNT
	.align		4
        /*003c*/ 	.byte	0x03, 0x1b
        /*003e*/ 	.short	0x00ff


	//----- nvinfo : EIATTR_MERCURY_ISA_VERSION
	.align		4
        /*0040*/ 	.byte	0x03, 0x5f
        /*0042*/ 	.short	0x0101


	//----- nvinfo : EIATTR_VRC_CTA_INIT_COUNT
	.align		4
        /*0044*/ 	.byte	0x02, 0x4a
	.zero		1
	.zero		1


	//----- nvinfo : EIATTR_EXIT_INSTR_OFFSETS
	.align		4
        /*0048*/ 	.byte	0x04, 0x1c
        /*004a*/ 	.short	(.L_49 - .L_48)


	//   ....[0]....
.L_48:
        /*004c*/ 	.word	0x000001c0


	//----- nvinfo : EIATTR_MAX_THREADS
	.align		4
.L_49:
        /*0050*/ 	.byte	0x04, 0x05
        /*0052*/ 	.short	(.L_51 - .L_50)
.L_50:
        /*0054*/ 	.word	0x00000040
        /*0058*/ 	.word	0x00000001
        /*005c*/ 	.word	0x00000001


	//----- nvinfo : EIATTR_CRS_STACK_SIZE
	.align		4
.L_51:
        /*0060*/ 	.byte	0x04, 0x1e
        /*0062*/ 	.short	(.L_53 - .L_52)
.L_52:
        /*0064*/ 	.word	0x00000000


	//----- nvinfo : EIATTR_CBANK_PARAM_SIZE
	.align		4
.L_53:
        /*0068*/ 	.byte	0x03, 0x19
        /*006a*/ 	.short	0x0018


	//----- nvinfo : EIATTR_PARAM_CBANK
	.align		4
        /*006c*/ 	.byte	0x04, 0x0a
        /*006e*/ 	.short	(.L_55 - .L_54)
	.align		4
.L_54:
        /*0070*/ 	.word	index@(.nv.constant0.default_function_kernel)
        /*0074*/ 	.short	0x0380
        /*0076*/ 	.short	0x0018


	//----- nvinfo : EIATTR_SW_WAR
	.align		4
.L_55:
        /*0078*/ 	.byte	0x04, 0x36
        /*007a*/ 	.short	(.L_57 - .L_56)
.L_56:
        /*007c*/ 	.word	0x00000008
.L_57:


//--------------------- .nv.info.default_function_kernel_2 --------------------------
	.section	.nv.info.default_function_kernel_2,"",@"SHT_CUDA_INFO"
	.sectionflags	@""
	.align	4


	//----- nvinfo : EIATTR_CUDA_API_VERSION
	.align		4
        /*0000*/ 	.byte	0x04, 0x37
        /*0002*/ 	.short	(.L_59 - .L_58)
.L_58:
        /*0004*/ 	.word	0x00000082


	//----- nvinfo : EIATTR_KPARAM_INFO
	.align		4
.L_59:
        /*0008*/ 	.byte	0x04, 0x17
        /*000a*/ 	.short	(.L_61 - .L_60)
.L_60:
        /*000c*/ 	.word	0x00000000
        /*0010*/ 	.short	0x0002
        /*0012*/ 	.short	0x0010
        /*0014*/ 	.byte	0x00, 0xf5, 0x21, 0x00


	//----- nvinfo : EIATTR_KPARAM_INFO
	.align		4
.L_61:
        /*0018*/ 	.byte	0x04, 0x17
        /*001a*/ 	.short	(.L_63 - .L_62)
.L_62:
        /*001c*/ 	.word	0x00000000
        /*0020*/ 	.short	0x0001
        /*0022*/ 	.short	0x0008
        /*0024*/ 	.byte	0x00, 0xf5, 0x21, 0x00


	//----- nvinfo : EIATTR_KPARAM_INFO
	.align		4
.L_63:
        /*0028*/ 	.byte	0x04, 0x17
        /*002a*/ 	.short	(.L_65 - .L_64)
.L_64:
        /*002c*/ 	.word	0x00000000
        /*0030*/ 	.short	0x0000
        /*0032*/ 	.short	0x0000
        /*0034*/ 	.byte	0x00, 0xf5, 0x21, 0x00


	//----- nvinfo : EIATTR_SPARSE_MMA_MASK
	.align		4
.L_65:
        /*0038*/ 	.byte	0x03, 0x50
        /*003a*/ 	.short	0x0000


	//----- nvinfo : EIATTR_MAXREG_COUNT
	.align		4
        /*003c*/ 	.byte	0x03, 0x1b
        /*003e*/ 	.short	0x00ff


	//----- nvinfo : EIATTR_NUM_BARRIERS
	.align		4
        /*0040*/ 	.byte	0x02, 0x4c
        /*0042*/ 	.byte	0x01
	.zero		1


	//----- nvinfo : EIATTR_MERCURY_ISA_VERSION
	.align		4
        /*0044*/ 	.byte	0x03, 0x5f
        /*0046*/ 	.short	0x0101


	//----- nvinfo : EIATTR_VRC_CTA_INIT_COUNT
	.align		4
        /*0048*/ 	.byte	0x02, 0x4a
	.zero		1
	.zero		1


	//----- nvinfo : EIATTR_EXIT_INSTR_OFFSETS
	.align		4
        /*004c*/ 	.byte	0x04, 0x1c
        /*004e*/ 	.short	(.L_67 - .L_66)


	//   ....[0]....
.L_66:
        /*0050*/ 	.word	0x000017e0


	//----- nvinfo : EIATTR_MAX_THREADS
	.align		4
.L_67:
        /*0054*/ 	.byte	0x04, 0x05
        /*0056*/ 	.short	(.L_69 - .L_68)
.L_68:
        /*0058*/ 	.word	0x00000004
        /*005c*/ 	.word	0x00000001
        /*0060*/ 	.word	0x00000001


	//----- nvinfo : EIATTR_CRS_STACK_SIZE
	.align		4
.L_69:
        /*0064*/ 	.byte	0x04, 0x1e
        /*0066*/ 	.short	(.L_71 - .L_70)
.L_70:
        /*0068*/ 	.word	0x00000000


	//----- nvinfo : EIATTR_CBANK_PARAM_SIZE
	.align		4
.L_71:
        /*006c*/ 	.byte	0x03, 0x19
        /*006e*/ 	.short	0x0018


	//----- nvinfo : EIATTR_PARAM_CBANK
	.align		4
        /*0070*/ 	.byte	0x04, 0x0a
        /*0072*/ 	.short	(.L_73 - .L_72)
	.align		4
.L_72:
        /*0074*/ 	.word	index@(.nv.constant0.default_function_kernel_2)
        /*0078*/ 	.short	0x0380
        /*007a*/ 	.short	0x0018


	//----- nvinfo : EIATTR_SW_WAR
	.align		4
.L_73:
        /*007c*/ 	.byte	0x04, 0x36
        /*007e*/ 	.short	(.L_75 - .L_74)
.L_74:
        /*0080*/ 	.word	0x00000008
.L_75:


//--------------------- .nv.callgraph             --------------------------
	.section	.nv.callgraph,"",@"SHT_CUDA_CALLGRAPH"
	.align	4
	.sectionentsize	8
	.align		4
        /*0000*/ 	.word	0x00000000
	.align		4
        /*0004*/ 	.word	0xffffffff
	.align		4
        /*0008*/ 	.word	0x00000000
	.align		4
        /*000c*/ 	.word	0xfffffffe
	.align		4
        /*0010*/ 	.word	0x00000000
	.align		4
        /*0014*/ 	.word	0xfffffffd
	.align		4
        /*0018*/ 	.word	0x00000000
	.align		4
        /*001c*/ 	.word	0xfffffffc


//--------------------- .text.default_function_kernel_1 --------------------------
	.section	.text.default_function_kernel_1,"ax",@progbits
	.align	128
        .global         default_function_kernel_1
        .type           default_function_kernel_1,@function
        .size           default_function_kernel_1,(.L_x_73 - default_function_kernel_1)
        .other          default_function_kernel_1,@"STO_CUDA_ENTRY STV_DEFAULT"
default_function_kernel_1:
.text.default_function_kernel_1:
[----:B------:R-:W-:Y:S01]  /*0000*/  LDC R1, c[0x0][0x37c] ;  /* 0x0000df00ff017b82 */ /* 0x000fe20000000800 */
[----:B------:R-:W0:Y:S07]  /*0010*/  S2R R4, SR_TID.X ;  /* 0x0000000000047919 */ /* 0x000e2e0000002100 */
[----:B------:R-:W1:Y:S01]  /*0020*/  S2UR UR4, SR_CTAID.X ;  /* 0x00000000000479c3 */ /* 0x000e620000002500 */
[----:B------:R-:W2:Y:S07]  /*0030*/  LDCU.64 UR6, c[0x0][0x358] ;  /* 0x00006b00ff0677ac */ /* 0x000eae0008000a00 */
[----:B------:R-:W3:Y:S01]  /*0040*/  LDC.64 R2, c[0x0][0x388] ;  /* 0x0000e200ff027b82 */ /* 0x000ee20000000a00 */
[----:B-1----:R-:W-:-:S06]  /*0050*/  USHF.L.U32 UR4, UR4, 0x5, URZ ;  /* 0x0000000504047899 */ /* 0x002fcc00080006ff */
[----:B0-----:R-:W-:-:S05]  /*0060*/  LOP3.LUT R4, R4, UR4, RZ, 0xfc, !PT ;  /* 0x0000000404047c12 */ /* 0x001fca000f8efcff */
[----:B---3--:R-:W-:-:S05]  /*0070*/  IMAD.WIDE.U32 R2, R4, 0x4, R2 ;  /* 0x0000000404027825 */ /* 0x008fca00078e0002 */
[----:B--2---:R-:W2:Y:S01]  /*0080*/  LDG.E.CONSTANT R0, desc[UR6][R2.64] ;  /* 0x0000000602007981 */ /* 0x004ea2000c1e9900 */
[----:B------:R-:W-:Y:S01]  /*0090*/  BSSY.RECONVERGENT B0, `(.L_x_0) ;  /* 0x0000011000007945 */ /* 0x000fe20003800200 */
[----:B--2---:R-:W-:-:S05]  /*00a0*/  FMUL R5, R0, 1.4426950216293334961 ;  /* 0x3fb8aa3b00057820 */ /* 0x004fca0000400000 */
[----:B------:R-:W-:-:S13]  /*00b0*/  FSETP.GEU.AND P0, PT, R5, -126, PT ;  /* 0xc2fc00000500780b */ /* 0x000fda0003f0e000 */
[----:B------:R-:W-:-:S04]  /*00c0*/  @!P0 FMUL R5, R5, 0.5 ;  /* 0x3f00000005058820 */ /* 0x000fc80000400000 */
[----:B------:R-:W0:Y:S02]  /*00d0*/  MUFU.EX2 R7, R5 ;  /* 0x0000000500077308 */ /* 0x000e240000000800 */
[----:B0-----:R-:W-:-:S06]  /*00e0*/  @!P0 FMUL R7, R7, R7 ;  /* 0x0000000707078220 */ /* 0x001fcc0000400000 */
[----:B------:R-:W0:Y:S08]  /*00f0*/  MUFU.RCP R6, R7 ;  /* 0x0000000700067308 */ /* 0x000e300000001000 */
[----:B------:R-:W1:Y:S01]  /*0100*/  FCHK P0, R0, R7 ;  /* 0x0000000700007302 */ /* 0x000e620000000000 */
[----:B0-----:R-:W-:-:S04]  /*0110*/  FFMA R9, -R7, R6, 1 ;  /* 0x3f80000007097423 */ /* 0x001fc80000000106 */
[----:B------:R-:W-:-:S04]  /*0120*/  FFMA R9, R6, R9, R6 ;  /* 0x0000000906097223 */ /* 0x000fc80000000006 */
[----:B------:R-:W-:-:S04]  /*0130*/  FFMA R6, R0, R9, RZ ;  /* 0x0000000900067223 */ /* 0x000fc800000000ff */
[----:B------:R-:W-:-:S04]  /*0140*/  FFMA R2, -R7, R6, R0 ;  /* 0x0000000607027223 */ /* 0x000fc80000000100 */
[----:B------:R-:W-:Y:S01]  /*0150*/  FFMA R9, R9, R2, R6 ;  /* 0x0000000209097223 */ /* 0x000fe20000000006 */
[----:B-1----:R-:W-:Y:S06]  /*0160*/  @!P0 BRA `(.L_x_1) ;  /* 0x00000000000c8947 */ /* 0x002fec0003800000 */
[----:B------:R-:W-:-:S07]  /*0170*/  MOV R11, 0x190 ;  /* 0x00000190000b7802 */ /* 0x000fce0000000f00 */
[----:B------:R-:W-:Y:S05]  /*0180*/  CALL.REL.NOINC `($__internal_0_$__cuda_sm3x_div_rn_noftz_f32_slowpath) ;  /* 0x00000000001c7944 */ /* 0x000fea0003c00000 */
[----:B------:R-:W-:-:S07]  /*0190*/  IMAD.MOV.U32 R9, RZ, RZ, R6 ;  /* 0x000000ffff097224 */ /* 0x000fce00078e0006 */
.L_x_1:
[----:B------:R-:W-:Y:S05]  /*01a0*/  BSYNC.RECONVERGENT B0 ;  /* 0x0000000000007941 */ /* 0x000fea0003800200 */
.L_x_0:
[----:B------:R-:W0:Y:S01]  /*01b0*/  LDC.64 R2, c[0x0][0x380] ;  /* 0x0000e000ff027b82 */ /* 0x000e220000000a00 */
[----:B------:R-:W-:Y:S01]  /*01c0*/  FMUL R9, R0, R9 ;  /* 0x0000000900097220 */ /* 0x000fe20000400000 */
[----:B0-----:R-:W-:-:S05]  /*01d0*/  IMAD.WIDE.U32 R4, R4, 0x4, R2 ;  /* 0x0000000404047825 */ /* 0x001fca00078e0002 */
[----:B------:R-:W-:Y:S01]  /*01e0*/  STG.E desc[UR6][R4.64], R9 ;  /* 0x0000000904007986 */ /* 0x000fe2000c101906 */
[----:B------:R-:W-:Y:S05]  /*01f0*/  EXIT ;  /* 0x000000000000794d */ /* 0x000fea0003800000 */
        .weak           $__internal_0_$__cuda_sm3x_div_rn_noftz_f32_slowpath
        .type           $__internal_0_$__cuda_sm3x_div_rn_noftz_f32_slowpath,@function
        .size           $__internal_0_$__cuda_sm3x_div_rn_noftz_f32_slowpath,(.L_x_73 - $__internal_0_$__cuda_sm3x_div_rn_noftz_f32_slowpath)
$__internal_0_$__cuda_sm3x_div_rn_noftz_f32_slowpath:
[----:B------:R-:W-:Y:S01]  /*0200*/  SHF.R.U32.HI R3, RZ, 0x17, R7 ;  /* 0x00000017ff037819 */ /* 0x000fe20000011607 */
[----:B------:R-:W-:Y:S01]  /*0210*/  BSSY.RECONVERGENT B1, `(.L_x_2) ;  /* 0x0000064000017945 */ /* 0x000fe20003800200 */
[--C-:B------:R-:W-:Y:S01]  /*0220*/  SHF.R.U32.HI R2, RZ, 0x17, R0.reuse ;  /* 0x00000017ff027819 */ /* 0x100fe20000011600 */
[----:B------:R-:W-:Y:S01]  /*0230*/  IMAD.MOV.U32 R6, RZ, RZ, R0 ;  /* 0x000000ffff067224 */ /* 0x000fe200078e0000 */
[----:B------:R-:W-:Y:S02]  /*0240*/  LOP3.LUT R5, R3, 0xff, RZ, 0xc0, !PT ;  /* 0x000000ff03057812 */ /* 0x000fe400078ec0ff */
[----:B------:R-:W-:-:S03]  /*0250*/  LOP3.LUT R2, R2, 0xff, RZ, 0xc0, !PT ;  /* 0x000000ff02027812 */ /* 0x000fc600078ec0ff */
[----:B------:R-:W-:Y:S02]  /*0260*/  VIADD R10, R5, 0xffffffff ;  /* 0xffffffff050a7836 */ /* 0x000fe40000000000 */
[----:B------:R-:W-:-:S03]  /*0270*/  VIADD R9, R2, 0xffffffff ;  /* 0xffffffff02097836 */ /* 0x000fc60000000000 */
[----:B------:R-:W-:-:S04]  /*0280*/  ISETP.GT.U32.AND P0, PT, R10, 0xfd, PT ;  /* 0x000000fd0a00780c */ /* 0x000fc80003f04070 */
[----:B------:R-:W-:-:S13]  /*0290*/  ISETP.GT.U32.OR P0, PT, R9, 0xfd, P0 ;  /* 0x000000fd0900780c */ /* 0x000fda0000704470 */
[----:B------:R-:W-:Y:S01]  /*02a0*/  @!P0 IMAD.MOV.U32 R8, RZ, RZ, RZ ;  /* 0x000000ffff088224 */ /* 0x000fe200078e00ff */
[----:B------:R-:W-:Y:S06]  /*02b0*/  @!P0 BRA `(.L_x_3) ;  /* 0x0000000000608947 */ /* 0x000fec0003800000 */
[----:B------:R-:W-:Y:S01]  /*02c0*/  FSETP.GTU.FTZ.AND P0, PT, |R0|, +INF , PT ;  /* 0x7f8000000000780b */ /* 0x000fe20003f1c200 */
[----:B------:R-:W-:Y:S01]  /*02d0*/  IMAD.MOV.U32 R3, RZ, RZ, R7 ;  /* 0x000000ffff037224 */ /* 0x000fe200078e0007 */
[----:B------:R-:W-:-:S04]  /*02e0*/  FSETP.GTU.FTZ.AND P1, PT, |R7|, +INF , PT ;  /* 0x7f8000000700780b */ /* 0x000fc80003f3c200 */
[----:B------:R-:W-:-:S13]  /*02f0*/  PLOP3.LUT P0, PT, P0, P1, PT, 0xf8, 0x8f ;  /* 0x00000000008f781c */ /* 0x000fda0000703f70 */
[----:B------:R-:W-:Y:S05]  /*0300*/  @P0 BRA `(.L_x_4) ;  /* 0x00000004004c0947 */ /* 0x000fea0003800000 */
[----:B------:R-:W-:-:S13]  /*0310*/  LOP3.LUT P0, RZ, R7, 0x7fffffff, R6, 0xc8, !PT ;  /* 0x7fffffff07ff7812 */ /* 0x000fda000780c806 */
[----:B------:R-:W-:Y:S05]  /*0320*/  @!P0 BRA `(.L_x_5) ;  /* 0x00000004003c8947 */ /* 0x000fea0003800000 */
[C---:B------:R-:W-:Y:S02]  /*0330*/  FSETP.NEU.FTZ.AND P2, PT, |R0|.reuse, +INF , PT ;  /* 0x7f8000000000780b */ /* 0x040fe40003f5d200 */
[----:B------:R-:W-:Y:S02]  /*0340*/  FSETP.NEU.FTZ.AND P1, PT, |R3|, +INF , PT ;  /* 0x7f8000000300780b */ /* 0x000fe40003f3d200 */
[----:B------:R-:W-:-:S11]  /*0350*/  FSETP.NEU.FTZ.AND P0, PT, |R0|, +INF , PT ;  /* 0x7f8000000000780b */ /* 0x000fd60003f1d200 */
[----:B------:R-:W-:Y:S05]  /*0360*/  @!P1 BRA !P2, `(.L_x_5) ;  /* 0x00000004002c9947 */ /* 0x000fea0005000000 */
[----:B------:R-:W-:-:S04]  /*0370*/  LOP3.LUT P2, RZ, R6, 0x7fffffff, RZ, 0xc0, !PT ;  /* 0x7fffffff06ff7812 */ /* 0x000fc8000784c0ff */
[----:B------:R-:W-:-:S13]  /*0380*/  PLOP3.LUT P1, PT, P1, P2, PT, 0x2f, 0xf2 ;  /* 0x0000000000f2781c */ /* 0x000fda0000f24577 */
[----:B------:R-:W-:Y:S05]  /*0390*/  @P1 BRA `(.L_x_6) ;  /* 0x0000000400181947 */ /* 0x000fea0003800000 */
[----:B------:R-:W-:-:S04]  /*03a0*/  LOP3.LUT P1, RZ, R7, 0x7fffffff, RZ, 0xc0, !PT ;  /* 0x7fffffff07ff7812 */ /* 0x000fc8000782c0ff */
[----:B------:R-:W-:-:S13]  /*03b0*/  PLOP3.LUT P0, PT, P0, P1, PT, 0x2f, 0xf2 ;  /* 0x0000000000f2781c */ /* 0x000fda0000702577 */
[----:B------:R-:W-:Y:S05]  /*03c0*/  @P0 BRA `(.L_x_7) ;  /* 0x0000000400000947 */ /* 0x000fea0003800000 */
[----:B------:R-:W-:Y:S02]  /*03d0*/  ISETP.GE.AND P0, PT, R9, RZ, PT ;  /* 0x000000ff0900720c */ /* 0x000fe40003f06270 */
[----:B------:R-:W-:-:S11]  /*03e0*/  ISETP.GE.AND P1, PT, R10, RZ, PT ;  /* 0x000000ff0a00720c */ /* 0x000fd60003f26270 */
[----:B------:R-:W-:Y:S02]  /*03f0*/  @P0 IMAD.MOV.U32 R8, RZ, RZ, RZ ;  /* 0x000000ffff080224 */ /* 0x000fe400078e00ff */
[----:B------:R-:W-:Y:S01]  /*0400*/  @!P0 FFMA R6, R0, 1.84467440737095516160e+19, RZ ;  /* 0x5f80000000068823 */ /* 0x000fe200000000ff */
[----:B------:R-:W-:Y:S02]  /*0410*/  @!P0 IMAD.MOV.U32 R8, RZ, RZ, -0x40 ;  /* 0xffffffc0ff088424 */ /* 0x000fe400078e00ff */
[----:B------:R-:W-:Y:S02]  /*0420*/  @!P1 FFMA R7, R3, 1.84467440737095516160e+19, RZ ;  /* 0x5f80000003079823 */ /* 0x000fe400000000ff */
[----:B------:R-:W-:-:S07]  /*0430*/  @!P1 VIADD R8, R8, 0x40 ;  /* 0x0000004008089836 */ /* 0x000fce0000000000 */
.L_x_3:
[----:B------:R-:W-:Y:S01]  /*0440*/  LEA R10, R5, 0xc0800000, 0x17 ;  /* 0xc0800000050a7811 */ /* 0x000fe200078eb8ff */
[----:B------:R-:W-:Y:S01]  /*0450*/  VIADD R3, R2, 0xffffff81 ;  /* 0xffffff8102037836 */ /* 0x000fe20000000000 */
[----:B------:R-:W-:Y:S03]  /*0460*/  BSSY.RECONVERGENT B2, `(.L_x_8) ;  /* 0x0000035000027945 */ /* 0x000fe60003800200 */
[----:B------:R-:W-:Y:S02]  /*0470*/  IMAD.IADD R10, R7, 0x1, -R10 ;  /* 0x00000001070a7824 */ /* 0x000fe400078e0a0a */
[C---:B------:R-:W-:Y:S01]  /*0480*/  IMAD R2, R3.reuse, -0x800000, R6 ;  /* 0xff80000003027824 */ /* 0x040fe200078e0206 */
[----:B------:R-:W-:Y:S01]  /*0490*/  IADD3 R3, PT, PT, R3, 0x7f, -R5 ;  /* 0x0000007f03037810 */ /* 0x000fe20007ffe805 */
[----:B------:R-:W0:Y:S01]  /*04a0*/  MUFU.RCP R7, R10 ;  /* 0x0000000a00077308 */ /* 0x000e220000001000 */
[----:B------:R-:W-:-:S03]  /*04b0*/  FADD.FTZ R9, -R10, -RZ ;  /* 0x800000ff0a097221 */ /* 0x000fc60000010100 */
[----:B------:R-:W-:Y:S02]  /*04c0*/  IMAD.IADD R3, R3, 0x1, R8 ;  /* 0x0000000103037824 */ /* 0x000fe400078e0208 */
[----:B0-----:R-:W-:-:S04]  /*04d0*/  FFMA R12, R7, R9, 1 ;  /* 0x3f800000070c7423 */ /* 0x001fc80000000009 */
[----:B------:R-:W-:-:S04]  /*04e0*/  FFMA R13, R7, R12, R7 ;  /* 0x0000000c070d7223 */ /* 0x000fc80000000007 */
[----:B------:R-:W-:-:S04]  /*04f0*/  FFMA R6, R2, R13, RZ ;  /* 0x0000000d02067223 */ /* 0x000fc800000000ff */
[----:B------:R-:W-:-:S04]  /*0500*/  FFMA R7, R9, R6, R2 ;  /* 0x0000000609077223 */ /* 0x000fc80000000002 */
[----:B------:R-:W-:-:S04]  /*0510*/  FFMA R12, R13, R7, R6 ;  /* 0x000000070d0c7223 */ /* 0x000fc80000000006 */
[----:B------:R-:W-:-:S04]  /*0520*/  FFMA R9, R9, R12, R2 ;  /* 0x0000000c09097223 */ /* 0x000fc80000000002 */
[----:B------:R-:W-:-:S05]  /*0530*/  FFMA R6, R13, R9, R12 ;  /* 0x000000090d067223 */ /* 0x000fca000000000c */
[----:B------:R-:W-:-:S04]  /*0540*/  SHF.R.U32.HI R2, RZ, 0x17, R6 ;  /* 0x00000017ff027819 */ /* 0x000fc80000011606 */
[----:B------:R-:W-:-:S05]  /*0550*/  LOP3.LUT R2, R2, 0xff, RZ, 0xc0, !PT ;  /* 0x000000ff02027812 */ /* 0x000fca00078ec0ff */
[----:B------:R-:W-:-:S04]  /*0560*/  IMAD.IADD R7, R2, 0x1, R3 ;  /* 0x0000000102077824 */ /* 0x000fc800078e0203 */
[----:B------:R-:W-:-:S05]  /*0570*/  VIADD R2, R7, 0xffffffff ;  /* 0xffffffff07027836 */ /* 0x000fca0000000000 */
[----:B------:R-:W-:-:S13]  /*0580*/  ISETP.GE.U32.AND P0, PT, R2, 0xfe, PT ;  /* 0x000000fe0200780c */ /* 0x000fda0003f06070 */
[----:B------:R-:W-:Y:S05]  /*0590*/  @!P0 BRA `(.L_x_9) ;  /* 0x0000000000808947 */ /* 0x000fea0003800000 */
[----:B------:R-:W-:-:S13]  /*05a0*/  ISETP.GT.AND P0, PT, R7, 0xfe, PT ;  /* 0x000000fe0700780c */ /* 0x000fda0003f04270 */
[----:B------:R-:W-:Y:S05]  /*05b0*/  @P0 BRA `(.L_x_10) ;  /* 0x00000000006c0947 */ /* 0x000fea0003800000 */
[----:B------:R-:W-:-:S13]  /*05c0*/  ISETP.GE.AND P0, PT, R7, 0x1, PT ;  /* 0x000000010700780c */ /* 0x000fda0003f06270 */
[----:B------:R-:W-:Y:S05]  /*05d0*/  @P0 BRA `(.L_x_11) ;  /* 0x0000000000740947 */ /* 0x000fea0003800000 */
[----:B------:R-:W-:Y:S02]  /*05e0*/  ISETP.GE.AND P0, PT, R7, -0x18, PT ;  /* 0xffffffe80700780c */ /* 0x000fe40003f06270 */
[----:B------:R-:W-:-:S11]  /*05f0*/  LOP3.LUT R6, R6, 0x80000000, RZ, 0xc0, !PT ;  /* 0x8000000006067812 */ /* 0x000fd600078ec0ff */
[----:B------:R-:W-:Y:S05]  /*0600*/  @!P0 BRA `(.L_x_11) ;  /* 0x0000000000688947 */ /* 0x000fea0003800000 */
[-CC-:B------:R-:W-:Y:S01]  /*0610*/  FFMA.RZ R2, R13, R9.reuse, R12.reuse ;  /* 0x000000090d027223 */ /* 0x180fe2000000c00c */
[----:B------:R-:W-:Y:S02]  /*0620*/  VIADD R8, R7, 0x20 ;  /* 0x0000002007087836 */ /* 0x000fe40000000000 */
[-CC-:B------:R-:W-:Y:S01]  /*0630*/  FFMA.RM R3, R13, R9.reuse, R12.reuse ;  /* 0x000000090d037223 */ /* 0x180fe2000000400c */
[----:B------:R-:W-:Y:S02]  /*0640*/  ISETP.NE.AND P2, PT, R7, RZ, PT ;  /* 0x000000ff0700720c */ /* 0x000fe40003f45270 */
[----:B------:R-:W-:Y:S01]  /*0650*/  LOP3.LUT R5, R2, 0x7fffff, RZ, 0xc0, !PT ;  /* 0x007fffff02057812 */ /* 0x000fe200078ec0ff */
[----:B------:R-:W-:Y:S01]  /*0660*/  FFMA.RP R2, R13, R9, R12 ;  /* 0x000000090d027223 */ /* 0x000fe2000000800c */
[----:B------:R-:W-:Y:S01]  /*0670*/  ISETP.NE.AND P1, PT, R7, RZ, PT ;  /* 0x000000ff0700720c */ /* 0x000fe20003f25270 */
[----:B------:R-:W-:Y:S01]  /*0680*/  IMAD.MOV R7, RZ, RZ, -R7 ;  /* 0x000000ffff077224 */ /* 0x000fe200078e0a07 */
[----:B------:R-:W-:-:S02]  /*0690*/  LOP3.LUT R5, R5, 0x800000, RZ, 0xfc, !PT ;  /* 0x0080000005057812 */ /* 0x000fc400078efcff */
[----:B------:R-:W-:Y:S02]  /*06a0*/  FSETP.NEU.FTZ.AND P0, PT, R2, R3, PT ;  /* 0x000000030200720b */ /* 0x000fe40003f1d000 */
[----:B------:R-:W-:Y:S02]  /*06b0*/  SHF.L.U32 R8, R5, R8, RZ ;  /* 0x0000000805087219 */ /* 0x000fe400000006ff */
[----:B------:R-:W-:Y:S02]  /*06c0*/  SEL R2, R7, RZ, P2 ;  /* 0x000000ff07027207 */ /* 0x000fe40001000000 */
[----:B------:R-:W-:Y:S02]  /*06d0*/  ISETP.NE.AND P1, PT, R8, RZ, P1 ;  /* 0x000000ff0800720c */ /* 0x000fe40000f25270 */
[----:B------:R-:W-:Y:S02]  /*06e0*/  SHF.R.U32.HI R2, RZ, R2, R5 ;  /* 0x00000002ff027219 */ /* 0x000fe40000011605 */
[----:B------:R-:W-:-:S02]  /*06f0*/  PLOP3.LUT P0, PT, P0, P1, PT, 0xf8, 0x8f ;  /* 0x00000000008f781c */ /* 0x000fc40000703f70 */
[----:B------:R-:W-:Y:S02]  /*0700*/  SHF.R.U32.HI R8, RZ, 0x1, R2 ;  /* 0x00000001ff087819 */ /* 0x000fe40000011602 */
[----:B------:R-:W-:-:S04]  /*0710*/  SEL R3, RZ, 0x1, !P0 ;  /* 0x00000001ff037807 */ /* 0x000fc80004000000 */
[----:B------:R-:W-:-:S04]  /*0720*/  LOP3.LUT R3, R3, 0x1, R8, 0xf8, !PT ;  /* 0x0000000103037812 */ /* 0x000fc800078ef808 */
[----:B------:R-:W-:-:S05]  /*0730*/  LOP3.LUT R3, R3, R2, RZ, 0xc0, !PT ;  /* 0x0000000203037212 */ /* 0x000fca00078ec0ff */
[----:B------:R-:W-:-:S05]  /*0740*/  IMAD.IADD R3, R8, 0x1, R3 ;  /* 0x0000000108037824 */ /* 0x000fca00078e0203 */
[----:B------:R-:W-:Y:S01]  /*0750*/  LOP3.LUT R6, R3, R6, RZ, 0xfc, !PT ;  /* 0x0000000603067212 */ /* 0x000fe200078efcff */
[----:B------:R-:W-:Y:S06]  /*0760*/  BRA `(.L_x_11) ;  /* 0x0000000000107947 */ /* 0x000fec0003800000 */
.L_x_10:
[----:B------:R-:W-:-:S04]  /*0770*/  LOP3.LUT R6, R6, 0x80000000, RZ, 0xc0, !PT ;  /* 0x8000000006067812 */ /* 0x000fc800078ec0ff */
[----:B------:R-:W-:Y:S01]  /*0780*/  LOP3.LUT R6, R6, 0x7f800000, RZ, 0xfc, !PT ;  /* 0x7f80000006067812 */ /* 0x000fe200078efcff */
[----:B------:R-:W-:Y:S06]  /*0790*/  BRA `(.L_x_11) ;  /* 0x0000000000047947 */ /* 0x000fec0003800000 */
.L_x_9:
[----:B------:R-:W-:-:S07]  /*07a0*/  IMAD R6, R3, 0x800000, R6 ;  /* 0x0080000003067824 */ /* 0x000fce00078e0206 */
.L_x_11:
[----:B------:R-:W-:Y:S05]  /*07b0*/  BSYNC.RECONVERGENT B2 ;  /* 0x0000000000027941 */ /* 0x000fea0003800200 */
.L_x_8:
[----:B------:R-:W-:Y:S05]  /*07c0*/  BRA `(.L_x_12) ;  /* 0x0000000000207947 */ /* 0x000fea0003800000 */
.L_x_7:
[----:B------:R-:W-:-:S04]  /*07d0*/  LOP3.LUT R6, R7, 0x80000000, R6, 0x48, !PT ;  /* 0x8000000007067812 */ /* 0x000fc800078e4806 */
[----:B------:R-:W-:Y:S01]  /*07e0*/  LOP3.LUT R6, R6, 0x7f800000, RZ, 0xfc, !PT ;  /* 0x7f80000006067812 */ /* 0x000fe200078efcff */
[----:B------:R-:W-:Y:S06]  /*07f0*/  BRA `(.L_x_12) ;  /* 0x0000000000147947 */ /* 0x000fec0003800000 */
.L_x_6:
[----:B------:R-:W-:Y:S01]  /*0800*/  LOP3.LUT R6, R7, 0x80000000, R6, 0x48, !PT ;  /* 0x8000000007067812 */ /* 0x000fe200078e4806 */
[----:B------:R-:W-:Y:S06]  /*0810*/  BRA `(.L_x_12) ;  /* 0x00000000000c7947 */ /* 0x000fec0003800000 */
.L_x_5:
[----:B------:R-:W0:Y:S01]  /*0820*/  MUFU.RSQ R6, -QNAN ;  /* 0xffc0000000067908 */ /* 0x000e220000001400 */
[----:B------:R-:W-:Y:S05]  /*0830*/  BRA `(.L_x_12) ;  /* 0x0000000000047947 */ /* 0x000fea0003800000 */
.L_x_4:
[----:B------:R-:W-:-:S07]  /*0840*/  FADD.FTZ R6, R0, R3 ;  /* 0x0000000300067221 */ /* 0x000fce0000010000 */
.L_x_12:
[----:B------:R-:W-:Y:S05]  /*0850*/  BSYNC.RECONVERGENT B1 ;  /* 0x0000000000017941 */ /* 0x000fea0003800200 */
.L_x_2:
[----:B------:R-:W-:Y:S02]  /*0860*/  IMAD.MOV.U32 R2, RZ, RZ, R11 ;  /* 0x000000ffff027224 */ /* 0x000fe400078e000b */
[----:B------:R-:W-:-:S04]  /*0870*/  IMAD.MOV.U32 R3, RZ, RZ, 0x0 ;  /* 0x00000000ff037424 */ /* 0x000fc800078e00ff */
[----:B0-----:R-:W-:Y:S05]  /*0880*/  RET.REL.NODEC R2 `(default_function_kernel_1) ;  /* 0xfffffff402dc7950 */ /* 0x001fea0003c3ffff */
.L_x_13:
[----:B------:R-:W-:-:S00]  /*0890*/  BRA `(.L_x_13) ;  /* 0xfffffffc00fc7947 */ /* 0x000fc0000383ffff */
[----:B------:R-:W-:-:S00]  /*08a0*/  NOP ;  /* 0x0000000000007918 */ /* 0x000fc00000000000 */
        /* <DEDUP_REMOVED lines=13> */
.L_x_73:


//--------------------- .text.default_function_kernel --------------------------
	.section	.text.default_function_kernel,"ax",@progbits
	.align	128
        .global         default_function_kernel
        .type           default_function_kernel,@function
        .size           default_function_kernel,(.L_x_74 - default_function_kernel)
        .other          default_function_kernel,@"STO_CUDA_ENTRY STV_DEFAULT"
default_function_kernel:
.text.default_function_kernel:
[----:B------:R-:W-:Y:S01]  /*0000*/  LDC R1, c[0x0][0x37c] ;  /* 0x0000df00ff017b82 */ /* 0x000fe20000000800 */
[----:B------:R-:W0:Y:S07]  /*0010*/  S2R R2, SR_TID.X ;  /* 0x0000000000027919 */ /* 0x000e2e0000002100 */
[----:B------:R-:W1:Y:S01]  /*0020*/  S2UR UR4, SR_CTAID.X ;  /* 0x00000000000479c3 */ /* 0x000e620000002500 */
[----:B------:R-:W2:Y:S07]  /*0030*/  LDCU.64 UR6, c[0x0][0x358] ;  /* 0x00006b00ff0677ac */ /* 0x000eae0008000a00 */
[----:B------:R-:W3:Y:S08]  /*0040*/  LDC.64 R6, c[0x0][0x390] ;  /* 0x0000e400ff067b82 */ /* 0x000ef00000000a00 */
[----:B------:R-:W4:Y:S01]  /*0050*/  LDC.64 R4, c[0x0][0x388] ;  /* 0x0000e200ff047b82 */ /* 0x000f220000000a00 */
[----:B-1----:R-:W-:-:S06]  /*0060*/  USHF.L.U32 UR4, UR4, 0x6, URZ ;  /* 0x0000000604047899 */ /* 0x002fcc00080006ff */
[----:B0-----:R-:W-:-:S05]  /*0070*/  LOP3.LUT R2, R2, UR4, RZ, 0xfc, !PT ;  /* 0x0000000402027c12 */ /* 0x001fca000f8efcff */
[----:B---3--:R-:W-:-:S05]  /*0080*/  IMAD.WIDE.U32 R6, R2, 0x4, R6 ;  /* 0x0000000402067825 */ /* 0x008fca00078e0006 */
[----:B--2---:R-:W2:Y:S01]  /*0090*/  LDG.E.CONSTANT R3, desc[UR6][R6.64] ;  /* 0x0000000606037981 */ /* 0x004ea2000c1e9900 */
[----:B----4-:R-:W-:-:S05]  /*00a0*/  IMAD.WIDE.U32 R4, R2, 0x4, R4 ;  /* 0x0000000402047825 */ /* 0x010fca00078e0004 */
[----:B------:R-:W3:Y:S01]  /*00b0*/  LDG.E.CONSTANT R0, desc[UR6][R4.64] ;  /* 0x0000000604007981 */ /* 0x000ee2000c1e9900 */
[----:B------:R-:W-:Y:S01]  /*00c0*/  BSSY.RECONVERGENT B0, `(.L_x_14) ;  /* 0x000000c000007945 */ /* 0x000fe20003800200 */
[----:B--2---:R-:W0:Y:S08]  /*00d0*/  MUFU.RCP R8, R3 ;  /* 0x0000000300087308 */ /* 0x004e300000001000 */
[----:B---3--:R-:W1:Y:S01]  /*00e0*/  FCHK P0, R0, R3 ;  /* 0x0000000300007302 */ /* 0x008e620000000000 */
[----:B0-----:R-:W-:-:S04]  /*00f0*/  FFMA R9, -R3, R8, 1 ;  /* 0x3f80000003097423 */ /* 0x001fc80000000108 */
[----:B------:R-:W-:-:S04]  /*0100*/  FFMA R9, R8, R9, R8 ;  /* 0x0000000908097223 */ /* 0x000fc80000000008 */
[----:B------:R-:W-:-:S04]  /*0110*/  FFMA R8, R0, R9, RZ ;  /* 0x0000000900087223 */ /* 0x000fc800000000ff */
[----:B------:R-:W-:-:S04]  /*0120*/  FFMA R10, -R3, R8, R0 ;  /* 0x00000008030a7223 */ /* 0x000fc80000000100 */
[----:B------:R-:W-:Y:S01]  /*0130*/  FFMA R9, R9, R10, R8 ;  /* 0x0000000a09097223 */ /* 0x000fe20000000008 */
[----:B-1----:R-:W-:Y:S06]  /*0140*/  @!P0 BRA `(.L_x_15) ;  /* 0x00000000000c8947 */ /* 0x002fec0003800000 */
[----:B------:R-:W-:-:S07]  /*0150*/  MOV R4, 0x170 ;  /* 0x0000017000047802 */ /* 0x000fce0000000f00 */
[----:B------:R-:W-:Y:S05]  /*0160*/  CALL.REL.NOINC `($__internal_1_$__cuda_sm3x_div_rn_noftz_f32_slowpath) ;  /* 0x0000000000187944 */ /* 0x000fea0003c00000 */
[----:B------:R-:W-:-:S07]  /*0170*/  IMAD.MOV.U32 R9, RZ, RZ, R0 ;  /* 0x000000ffff097224 */ /* 0x000fce00078e0000 */
.L_x_15:
[----:B------:R-:W-:Y:S05]  /*0180*/  BSYNC.RECONVERGENT B0 ;  /* 0x0000000000007941 */ /* 0x000fea0003800200 */
.L_x_14:
[----:B------:R-:W0:Y:S02]  /*0190*/  LDC.64 R4, c[0x0][0x380] ;  /* 0x0000e000ff047b82 */ /* 0x000e240000000a00 */
[----:B0-----:R-:W-:-:S05]  /*01a0*/  IMAD.WIDE.U32 R2, R2, 0x4, R4 ;  /* 0x0000000402027825 */ /* 0x001fca00078e0004 */
[----:B------:R-:W-:Y:S01]  /*01b0*/  STG.E desc[UR6][R2.64], R9 ;  /* 0x0000000902007986 */ /* 0x000fe2000c101906 */
[----:B------:R-:W-:Y:S05]  /*01c0*/  EXIT ;  /* 0x000000000000794d */ /* 0x000fea0003800000 */
        .weak           $__internal_1_$__cuda_sm3x_div_rn_noftz_f32_slowpath
        .type           $__internal_1_$__cuda_sm3x_div_rn_noftz_f32_slowpath,@function
        .size           $__internal_1_$__cuda_sm3x_div_rn_noftz_f32_slowpath,(.L_x_74 - $__internal_1_$__cuda_sm3x_div_rn_noftz_f32_slowpath)
$__internal_1_$__cuda_sm3x_div_rn_noftz_f32_slowpath:
[--C-:B------:R-:W-:Y:S01]  /*01d0*/  SHF.R.U32.HI R6, RZ, 0x17, R3.reuse ;  /* 0x00000017ff067819 */ /* 0x100fe20000011603 */
[----:B------:R-:W-:Y:S01]  /*01e0*/  BSSY.RECONVERGENT B1, `(.L_x_16) ;  /* 0x0000064000017945 */ /* 0x000fe20003800200 */
[--C-:B------:R-:W-:Y:S01]  /*01f0*/  SHF.R.U32.HI R5, RZ, 0x17, R0.reuse ;  /* 0x00000017ff057819 */ /* 0x100fe20000011600 */
[----:B------:R-:W-:Y:S01]  /*0200*/  IMAD.MOV.U32 R7, RZ, RZ, R0 ;  /* 0x000000ffff077224 */ /* 0x000fe200078e0000 */
[----:B------:R-:W-:Y:S01]  /*0210*/  LOP3.LUT R6, R6, 0xff, RZ, 0xc0, !PT ;  /* 0x000000ff06067812 */ /* 0x000fe200078ec0ff */
[----:B------:R-:W-:Y:S01]  /*0220*/  IMAD.MOV.U32 R8, RZ, RZ, R3 ;  /* 0x000000ffff087224 */ /* 0x000fe200078e0003 */
[----:B------:R-:W-:-:S03]  /*0230*/  LOP3.LUT R5, R5, 0xff, RZ, 0xc0, !PT ;  /* 0x000000ff05057812 */ /* 0x000fc600078ec0ff */
[----:B------:R-:W-:Y:S02]  /*0240*/  VIADD R11, R6, 0xffffffff ;  /* 0xffffffff060b7836 */ /* 0x000fe40000000000 */
[----:B------:R-:W-:-:S03]  /*0250*/  VIADD R10, R5, 0xffffffff ;  /* 0xffffffff050a7836 */ /* 0x000fc60000000000 */
[----:B------:R-:W-:-:S04]  /*0260*/  ISETP.GT.U32.AND P0, PT, R11, 0xfd, PT ;  /* 0x000000fd0b00780c */ /* 0x000fc80003f04070 */
[----:B------:R-:W-:-:S13]  /*0270*/  ISETP.GT.U32.OR P0, PT, R10, 0xfd, P0 ;  /* 0x000000fd0a00780c */ /* 0x000fda0000704470 */
[----:B------:R-:W-:Y:S01]  /*0280*/  @!P0 IMAD.MOV.U32 R9, RZ, RZ, RZ ;  /* 0x000000ffff098224 */ /* 0x000fe200078e00ff */
[----:B------:R-:W-:Y:S06]  /*0290*/  @!P0 BRA `(.L_x_17) ;  /* 0x00000000005c8947 */ /* 0x000fec0003800000 */
[----:B------:R-:W-:Y:S02]  /*02a0*/  FSETP.GTU.FTZ.AND P0, PT, |R0|, +INF , PT ;  /* 0x7f8000000000780b */ /* 0x000fe40003f1c200 */
        /* <DEDUP_REMOVED lines=22> */
.L_x_17:
[----:B------:R-:W-:Y:S01]  /*0410*/  LEA R3, R6, 0xc0800000, 0x17 ;  /* 0xc080000006037811 */ /* 0x000fe200078eb8ff */
[----:B------:R-:W-:Y:S01]  /*0420*/  VIADD R5, R5, 0xffffff81 ;  /* 0xffffff8105057836 */ /* 0x000fe20000000000 */
[----:B------:R-:W-:Y:S03]  /*0430*/  BSSY.RECONVERGENT B2, `(.L_x_22) ;  /* 0x0000035000027945 */ /* 0x000fe60003800200 */
[----:B------:R-:W-:Y:S01]  /*0440*/  IMAD.IADD R3, R8, 0x1, -R3 ;  /* 0x0000000108037824 */ /* 0x000fe200078e0a03 */
[C---:B------:R-:W-:Y:S01]  /*0450*/  IADD3 R6, PT, PT, R5.reuse, 0x7f, -R6 ;  /* 0x0000007f05067810 */ /* 0x040fe20007ffe806 */
[----:B------:R-:W-:Y:S02]  /*0460*/  IMAD R0, R5, -0x800000, R7 ;  /* 0xff80000005007824 */ /* 0x000fe400078e0207 */
[----:B------:R-:W0:Y:S01]  /*0470*/  MUFU.RCP R8, R3 ;  /* 0x0000000300087308 */ /* 0x000e220000001000 */
[----:B------:R-:W-:Y:S01]  /*0480*/  FADD.FTZ R11, -R3, -RZ ;  /* 0x800000ff030b7221 */ /* 0x000fe20000010100 */
[----:B------:R-:W-:-:S03]  /*0490*/  IMAD.IADD R6, R6, 0x1, R9 ;  /* 0x0000000106067824 */ /* 0x000fc600078e0209 */
        /* <DEDUP_REMOVED lines=20> */
[CCC-:B------:R-:W-:Y:S01]  /*05e0*/  FFMA.RZ R3, R10.reuse, R8.reuse, R7.reuse ;  /* 0x000000080a037223 */ /* 0x1c0fe2000000c007 */
[CCC-:B------:R-:W-:Y:S01]  /*05f0*/  FFMA.RM R6, R10.reuse, R8.reuse, R7.reuse ;  /* 0x000000080a067223 */ /* 0x1c0fe20000004007 */
[C---:B------:R-:W-:Y:S02]  /*0600*/  ISETP.NE.AND P2, PT, R9.reuse, RZ, PT ;  /* 0x000000ff0900720c */ /* 0x040fe40003f45270 */
[----:B------:R-:W-:Y:S02]  /*0610*/  ISETP.NE.AND P1, PT, R9, RZ, PT ;  /* 0x000000ff0900720c */ /* 0x000fe40003f25270 */
[----:B------:R-:W-:Y:S01]  /*0620*/  LOP3.LUT R5, R3, 0x7fffff, RZ, 0xc0, !PT ;  /* 0x007fffff03057812 */ /* 0x000fe200078ec0ff */
[----:B------:R-:W-:Y:S01]  /*0630*/  FFMA.RP R3, R10, R8, R7 ;  /* 0x000000080a037223 */ /* 0x000fe20000008007 */
[----:B------:R-:W-:Y:S02]  /*0640*/  VIADD R8, R9, 0x20 ;  /* 0x0000002009087836 */ /* 0x000fe40000000000 */
[----:B------:R-:W-:Y:S01]  /*0650*/  LOP3.LUT R5, R5, 0x800000, RZ, 0xfc, !PT ;  /* 0x0080000005057812 */ /* 0x000fe200078efcff */
[----:B------:R-:W-:Y:S01]  /*0660*/  IMAD.MOV R7, RZ, RZ, -R9 ;  /* 0x000000ffff077224 */ /* 0x000fe200078e0a09 */
[----:B------:R-:W-:-:S02]  /*0670*/  FSETP.NEU.FTZ.AND P0, PT, R3, R6, PT ;  /* 0x000000060300720b */ /* 0x000fc40003f1d000 */
[----:B------:R-:W-:Y:S02]  /*0680*/  SHF.L.U32 R8, R5, R8, RZ ;  /* 0x0000000805087219 */ /* 0x000fe400000006ff */
[----:B------:R-:W-:Y:S02]  /*0690*/  SEL R6, R7, RZ, P2 ;  /* 0x000000ff07067207 */ /* 0x000fe40001000000 */
[----:B------:R-:W-:Y:S02]  /*06a0*/  ISETP.NE.AND P1, PT, R8, RZ, P1 ;  /* 0x000000ff0800720c */ /* 0x000fe40000f25270 */
[----:B------:R-:W-:Y:S02]  /*06b0*/  SHF.R.U32.HI R6, RZ, R6, R5 ;  /* 0x00000006ff067219 */ /* 0x000fe40000011605 */
[----:B------:R-:W-:Y:S02]  /*06c0*/  PLOP3.LUT P0, PT, P0, P1, PT, 0xf8, 0x8f ;  /* 0x00000000008f781c */ /* 0x000fe40000703f70 */
[----:B------:R-:W-:-:S02]  /*06d0*/  SHF.R.U32.HI R8, RZ, 0x1, R6 ;  /* 0x00000001ff087819 */ /* 0x000fc40000011606 */
[----:B------:R-:W-:-:S04]  /*06e0*/  SEL R3, RZ, 0x1, !P0 ;  /* 0x00000001ff037807 */ /* 0x000fc80004000000 */
[----:B------:R-:W-:-:S04]  /*06f0*/  LOP3.LUT R3, R3, 0x1, R8, 0xf8, !PT ;  /* 0x0000000103037812 */ /* 0x000fc800078ef808 */
[----:B------:R-:W-:-:S05]  /*0700*/  LOP3.LUT R3, R3, R6, RZ, 0xc0, !PT ;  /* 0x0000000603037212 */ /* 0x000fca00078ec0ff */
[----:B------:R-:W-:-:S05]  /*0710*/  IMAD.IADD R3, R8, 0x1, R3 ;  /* 0x0000000108037824 */ /* 0x000fca00078e0203 */
[----:B------:R-:W-:Y:S01]  /*0720*/  LOP3.LUT R0, R3, R0, RZ, 0xfc, !PT ;  /* 0x0000000003007212 */ /* 0x000fe200078efcff */
[----:B------:R-:W-:Y:S06]  /*0730*/  BRA `(.L_x_25) ;  /* 0x0000000000107947 */ /* 0x000fec0003800000 */
.L_x_24:
[----:B------:R-:W-:-:S04]  /*0740*/  LOP3.LUT R0, R0, 0x80000000, RZ, 0xc0, !PT ;  /* 0x8000000000007812 */ /* 0x000fc800078ec0ff */
[----:B------:R-:W-:Y:S01]  /*0750*/  LOP3.LUT R0, R0, 0x7f800000, RZ, 0xfc, !PT ;  /* 0x7f80000000007812 */ /* 0x000fe200078efcff */
[----:B------:R-:W-:Y:S06]  /*0760*/  BRA `(.L_x_25) ;  /* 0x0000000000047947 */ /* 0x000fec0003800000 */
.L_x_23:
[----:B------:R-:W-:-:S07]  /*0770*/  IMAD R0, R6, 0x800000, R0 ;  /* 0x0080000006007824 */ /* 0x000fce00078e0200 */
.L_x_25:
[----:B------:R-:W-:Y:S05]  /*0780*/  BSYNC.RECONVERGENT B2 ;  /* 0x0000000000027941 */ /* 0x000fea0003800200 */
.L_x_22:
[----:B------:R-:W-:Y:S05]  /*0790*/  BRA `(.L_x_26) ;  /* 0x0000000000207947 */ /* 0x000fea0003800000 */
.L_x_21:
[----:B------:R-:W-:-:S04]  /*07a0*/  LOP3.LUT R0, R8, 0x80000000, R7, 0x48, !PT ;  /* 0x8000000008007812 */ /* 0x000fc800078e4807 */
[----:B------:R-:W-:Y:S01]  /*07b0*/  LOP3.LUT R0, R0, 0x7f800000, RZ, 0xfc, !PT ;  /* 0x7f80000000007812 */ /* 0x000fe200078efcff */
[----:B------:R-:W-:Y:S06]  /*07c0*/  BRA `(.L_x_26) ;  /* 0x0000000000147947 */ /* 0x000fec0003800000 */
.L_x_20:
[----:B------:R-:W-:Y:S01]  /*07d0*/  LOP3.LUT R0, R8, 0x80000000, R7, 0x48, !PT ;  /* 0x8000000008007812 */ /* 0x000fe200078e4807 */
[----:B------:R-:W-:Y:S06]  /*07e0*/  BRA `(.L_x_26) ;  /* 0x00000000000c7947 */ /* 0x000fec0003800000 */
.L_x_19:
[----:B------:R-:W0:Y:S01]  /*07f0*/  MUFU.RSQ R0, -QNAN ;  /* 0xffc0000000007908 */ /* 0x000e220000001400 */
[----:B------:R-:W-:Y:S05]  /*0800*/  BRA `(.L_x_26) ;  /* 0x0000000000047947 */ /* 0x000fea0003800000 */
.L_x_18:
[----:B------:R-:W-:-:S07]  /*0810*/  FADD.FTZ R0, R0, R3 ;  /* 0x0000000300007221 */ /* 0x000fce0000010000 */
.L_x_26:
[----:B------:R-:W-:Y:S05]  /*0820*/  BSYNC.RECONVERGENT B1 ;  /* 0x0000000000017941 */ /* 0x000fea0003800200 */
.L_x_16:
[----:B------:R-:W-:-:S04]  /*0830*/  IMAD.MOV.U32 R5, RZ, RZ, 0x0 ;  /* 0x00000000ff057424 */ /* 0x000fc800078e00ff */
[----:B0-----:R-:W-:Y:S05]  /*0840*/  RET.REL.NODEC R4 `(default_function_kernel) ;  /* 0xfffffff404ec7950 */ /* 0x001fea0003c3ffff */
.L_x_27:
        /* <DEDUP_REMOVED lines=11> */
.L_x_74:


//--------------------- .text.default_function_kernel_2 --------------------------
	.section	.text.default_function_kernel_2,"ax",@progbits
	.align	128
        .global         default_function_kernel_2
        .type           default_function_kernel_2,@function
        .size           default_function_kernel_2,(.L_x_75 - default_function_kernel_2)
        .other          default_function_kernel_2,@"STO_CUDA_ENTRY STV_DEFAULT"
default_function_kernel_2:
.text.default_function_kernel_2:
[----:B------:R-:W-:Y:S01]  /*0000*/  LDC R1, c[0x0][0x37c] ;  /* 0x0000df00ff017b82 */ /* 0x000fe20000000800 */
[----:B------:R-:W0:Y:S07]  /*0010*/  S2R R2, SR_TID.X ;  /* 0x0000000000027919 */ /* 0x000e2e0000002100 */
[----:B------:R-:W0:Y:S01]  /*0020*/  LDC.64 R4, c[0x0][0x390] ;  /* 0x0000e400ff047b82 */ /* 0x000e220000000a00 */
[----:B------:R-:W1:Y:S01]  /*0030*/  LDCU.64 UR6, c[0x0][0x358] ;  /* 0x00006b00ff0677ac */ /* 0x000e620008000a00 */
[----:B------:R-:W2:Y:S06]  /*0040*/  S2R R26, SR_CgaCtaId ;  /* 0x00000000001a7919 */ /* 0x000eac0000008800 */
[----:B------:R-:W3:Y:S01]  /*0050*/  LDC.64 R6, c[0x0][0x388] ;  /* 0x0000e200ff067b82 */ /* 0x000ee20000000a00 */
[----:B0-----:R-:W-:-:S05]  /*0060*/  IMAD.WIDE.U32 R4, R2, 0x4, R4 ;  /* 0x0000000402047825 */ /* 0x001fca00078e0004 */
[----:B-1----:R-:W4:Y:S04]  /*0070*/  LDG.E.CONSTANT R0, desc[UR6][R4.64] ;  /* 0x0000000604007981 */ /* 0x002f28000c1e9900 */
[----:B------:R-:W5:Y:S04]  /*0080*/  LDG.E.CONSTANT R8, desc[UR6][R4.64+0x10] ;  /* 0x0000100604087981 */ /* 0x000f68000c1e9900 */
[----:B------:R-:W5:Y:S04]  /*0090*/  LDG.E.CONSTANT R10, desc[UR6][R4.64+0x20] ;  /* 0x00002006040a7981 */ /* 0x000f68000c1e9900 */
[----:B------:R-:W5:Y:S04]  /*00a0*/  LDG.E.CONSTANT R12, desc[UR6][R4.64+0x30] ;  /* 0x00003006040c7981 */ /* 0x000f68000c1e9900 */
[----:B------:R-:W5:Y:S04]  /*00b0*/  LDG.E.CONSTANT R14, desc[UR6][R4.64+0x40] ;  /* 0x00004006040e7981 */ /* 0x000f68000c1e9900 */
[----:B------:R-:W5:Y:S04]  /*00c0*/  LDG.E.CONSTANT R16, desc[UR6][R4.64+0x50] ;  /* 0x0000500604107981 */ /* 0x000f68000c1e9900 */
[----:B------:R-:W5:Y:S04]  /*00d0*/  LDG.E.CONSTANT R18, desc[UR6][R4.64+0x60] ;  /* 0x0000600604127981 */ /* 0x000f68000c1e9900 */
[----:B------:R-:W5:Y:S04]  /*00e0*/  LDG.E.CONSTANT R20, desc[UR6][R4.64+0x70] ;  /* 0x0000700604147981 */ /* 0x000f68000c1e9900 */
[----:B------:R-:W5:Y:S04]  /*00f0*/  LDG.E.CONSTANT R22, desc[UR6][R4.64+0x80] ;  /* 0x0000800604167981 */ /* 0x000f68000c1e9900 */
[----:B------:R3:W5:Y:S01]  /*0100*/  LDG.E.CONSTANT R24, desc[UR6][R4.64+0x90] ;  /* 0x0000900604187981 */ /* 0x000762000c1e9900 */
[----:B------:R-:W-:Y:S01]  /*0110*/  MOV R3, 0x400 ;  /* 0x0000040000037802 */ /* 0x000fe20000000f00 */
[----:B------:R-:W-:-:S03]  /*0120*/  UMOV UR4, 0x50 ;  /* 0x0000005000047882 */ /* 0x000fc60000000000 */
[----:B--2---:R-:W-:-:S04]  /*0130*/  LEA R3, R26, R3, 0x18 ;  /* 0x000000031a037211 */ /* 0x004fc800078ec0ff */
[C---:B------:R-:W-:Y:S01]  /*0140*/  LEA R15, R2.reuse, R3, 0x2 ;  /* 0x00000003020f7211 */ /* 0x040fe200078e10ff */
[----:B---3--:R-:W-:Y:S01]  /*0150*/  IMAD.WIDE.U32 R4, R2, 0xa0, R6 ;  /* 0x000000a002047825 */ /* 0x008fe200078e0006 */
[----:B------:R-:W-:Y:S02]  /*0160*/  CS2R R6, SRZ ;  /* 0x0000000000067805 */ /* 0x000fe4000001ff00 */
[----:B------:R-:W-:-:S04]  /*0170*/  IADD3 R4, P0, PT, R4, 0x280, RZ ;  /* 0x0000028004047810 */ /* 0x000fc80007f1e0ff */
[----:B------:R-:W-:Y:S01]  /*0180*/  IADD3.X R5, PT, PT, RZ, R5, RZ, P0, !PT ;  /* 0x00000005ff057210 */ /* 0x000fe200007fe4ff */
[----:B----4-:R-:W-:Y:S04]  /*0190*/  STS [R15], R0 ;  /* 0x000000000f007388 */ /* 0x010fe80000000800 */
[----:B-----5:R0:W-:Y:S04]  /*01a0*/  STS [R15+0x10], R8 ;  /* 0x000010080f007388 */ /* 0x0201e80000000800 */
[----:B------:R1:W-:Y:S04]  /*01b0*/  STS [R15+0x20], R10 ;  /* 0x0000200a0f007388 */ /* 0x0003e80000000800 */
[----:B------:R2:W-:Y:S01]  /*01c0*/  STS [R15+0x30], R12 ;  /* 0x0000300c0f007388 */ /* 0x0005e20000000800 */
[----:B0-----:R-:W-:-:S03]  /*01d0*/  CS2R R8, SRZ ;  /* 0x0000000000087805 */ /* 0x001fc6000001ff00 */
[----:B------:R-:W-:Y:S01]  /*01e0*/  STS [R15+0x40], R14 ;  /* 0x0000400e0f007388 */ /* 0x000fe20000000800 */
[----:B-1----:R-:W-:-:S03]  /*01f0*/  CS2R R10, SRZ ;  /* 0x00000000000a7805 */ /* 0x002fc6000001ff00 */
[----:B------:R0:W-:Y:S01]  /*0200*/  STS [R15+0x50], R16 ;  /* 0x000050100f007388 */ /* 0x0001e20000000800 */
[----:B--2---:R-:W-:-:S03]  /*0210*/  CS2R R12, SRZ ;  /* 0x00000000000c7805 */ /* 0x004fc6000001ff00 */
[----:B------:R1:W-:Y:S04]  /*0220*/  STS [R15+0x60], R18 ;  /* 0x000060120f007388 */ /* 0x0003e80000000800 */
[----:B------:R2:W-:Y:S01]  /*0230*/  STS [R15+0x70], R20 ;  /* 0x000070140f007388 */ /* 0x0005e20000000800 */
[----:B0-----:R-:W-:-:S03]  /*0240*/  CS2R R16, SRZ ;  /* 0x0000000000107805 */ /* 0x001fc6000001ff00 */
[----:B------:R0:W-:Y:S01]  /*0250*/  STS [R15+0x80], R22 ;  /* 0x000080160f007388 */ /* 0x0001e20000000800 */
[----:B-1----:R-:W-:-:S03]  /*0260*/  CS2R R18, SRZ ;  /* 0x0000000000127805 */ /* 0x002fc6000001ff00 */
[----:B------:R1:W-:Y:S01]  /*0270*/  STS [R15+0x90], R24 ;  /* 0x000090180f007388 */ /* 0x0003e20000000800 */
[----:B--2---:R-:W-:Y:S01]  /*0280*/  CS2R R20, SRZ ;  /* 0x0000000000147805 */ /* 0x004fe2000001ff00 */
[----:B0-----:R-:W-:Y:S01]  /*0290*/  IMAD R22, R2, 0x14, R3 ;  /* 0x0000001402167824 */ /* 0x001fe200078e0203 */
[----:B-1----:R-:W-:Y:S01]  /*02a0*/  CS2R R14, SRZ ;  /* 0x00000000000e7805 */ /* 0x002fe2000001ff00 */
[----:B------:R-:W-:Y:S06]  /*02b0*/  BAR.SYNC.DEFER_BLOCKING 0x0 ;  /* 0x0000000000007b1d */ /* 0x000fec0000010000 */
.L_x_60:
[----:B------:R-:W2:Y:S01]  /*02c0*/  LDG.E.CONSTANT R0, desc[UR6][R4.64+-0x280] ;  /* 0xfffd800604007981 */ /* 0x000ea2000c1e9900 */
[----:B------:R-:W-:Y:S03]  /*02d0*/  BSSY.RECONVERGENT B2, `(.L_x_28) ;  /* 0x0000014000027945 */ /* 0x000fe60003800200 */
[----:B------:R0:W1:Y:S04]  /*02e0*/  LDS R23, [R22+UR4] ;  /* 0x0000000416177984 */ /* 0x0000680008000800 */
[----:B------:R0:W3:Y:S01]  /*02f0*/  LDS R24, [R22+UR4+-0x50] ;  /* 0xffffb00416187984 */ /* 0x0000e20008000800 */
[----:B------:R-:W-:-:S04]  /*0300*/  UIADD3 UR4, UPT, UPT, UR4, 0x4, URZ ;  /* 0x0000000404047890 */ /* 0x000fc8000fffe0ff */
[----:B------:R-:W-:Y:S01]  /*0310*/  UISETP.NE.AND UP0, UPT, UR4, 0x64, UPT ;  /* 0x000000640400788c */ /* 0x000fe2000bf05270 */
[----:B--2---:R-:W-:-:S05]  /*0320*/  FMUL R3, R0, 1.4426950216293334961 ;  /* 0x3fb8aa3b00037820 */ /* 0x004fca0000400000 */
[----:B------:R-:W-:-:S13]  /*0330*/  FSETP.GEU.AND P0, PT, R3, -126, PT ;  /* 0xc2fc00000300780b */ /* 0x000fda0003f0e000 */
[----:B------:R-:W-:-:S06]  /*0340*/  @!P0 FMUL R3, R3, 0.5 ;  /* 0x3f00000003038820 */ /* 0x000fcc0000400000 */
[----:B------:R-:W2:Y:S02]  /*0350*/  MUFU.EX2 R3, R3 ;  /* 0x0000000300037308 */ /* 0x000ea40000000800 */
[----:B--2---:R-:W-:-:S06]  /*0360*/  @!P0 FMUL R3, R3, R3 ;  /* 0x0000000303038220 */ /* 0x004fcc0000400000 */
[----:B------:R-:W2:Y:S08]  /*0370*/  MUFU.RCP R26, R3 ;  /* 0x00000003001a7308 */ /* 0x000eb00000001000 */
[----:B------:R-:W4:Y:S01]  /*0380*/  FCHK P0, R0, R3 ;  /* 0x0000000300007302 */ /* 0x000f220000000000 */
[----:B--2---:R-:W-:-:S04]  /*0390*/  FFMA R25, -R3, R26, 1 ;  /* 0x3f80000003197423 */ /* 0x004fc8000000011a */
[----:B------:R-:W-:-:S04]  /*03a0*/  FFMA R25, R26, R25, R26 ;  /* 0x000000191a197223 */ /* 0x000fc8000000001a */
[----:B------:R-:W-:-:S04]  /*03b0*/  FFMA R26, R0, R25, RZ ;  /* 0x00000019001a7223 */ /* 0x000fc800000000ff */
[----:B------:R-:W-:-:S04]  /*03c0*/  FFMA R27, -R3, R26, R0 ;  /* 0x0000001a031b7223 */ /* 0x000fc80000000100 */
[----:B------:R-:W-:Y:S01]  /*03d0*/  FFMA R25, R25, R27, R26 ;  /* 0x0000001b19197223 */ /* 0x000fe2000000001a */
[----:B01-34-:R-:W-:Y:S06]  /*03e0*/  @!P0 BRA `(.L_x_29) ;  /* 0x0000000000088947 */ /* 0x01bfec0003800000 */
[----:B------:R-:W-:-:S07]  /*03f0*/  MOV R26, 0x410 ;  /* 0x00000410001a7802 */ /* 0x000fce0000000f00 */
[----:B------:R-:W-:Y:S05]  /*0400*/  CALL.REL.NOINC `($__internal_2_$__cuda_sm3x_div_rn_noftz_f32_slowpath) ;  /* 0x0000001000f87944 */ /* 0x000fea0003c00000 */
.L_x_29:
[----:B------:R-:W-:Y:S05]  /*0410*/  BSYNC.RECONVERGENT B2 ;  /* 0x0000000000027941 */ /* 0x000fea0003800200 */
.L_x_28:
[----:B------:R-:W2:Y:S01]  /*0420*/  LDG.E.CONSTANT R0, desc[UR6][R4.64] ;  /* 0x0000000604007981 */ /* 0x000ea2000c1e9900 */
[----:B------:R-:W-:Y:S01]  /*0430*/  BSSY.RECONVERGENT B2, `(.L_x_30) ;  /* 0x0000012000027945 */ /* 0x000fe20003800200 */
[----:B------:R-:W-:Y:S01]  /*0440*/  FFMA R7, R24, R25, R7 ;  /* 0x0000001918077223 */ /* 0x000fe20000000007 */
[----:B--2---:R-:W-:-:S05]  /*0450*/  FMUL R3, R0, 1.4426950216293334961 ;  /* 0x3fb8aa3b00037820 */ /* 0x004fca0000400000 */
[----:B------:R-:W-:-:S13]  /*0460*/  FSETP.GEU.AND P0, PT, R3, -126, PT ;  /* 0xc2fc00000300780b */ /* 0x000fda0003f0e000 */
[----:B------:R-:W-:-:S06]  /*0470*/  @!P0 FMUL R3, R3, 0.5 ;  /* 0x3f00000003038820 */ /* 0x000fcc0000400000 */
        /* <DEDUP_REMOVED lines=11> */
[----:B------:R-:W-:Y:S05]  /*0530*/  CALL.REL.NOINC `($__internal_2_$__cuda_sm3x_div_rn_noftz_f32_slowpath) ;  /* 0x0000001000ac7944 */ /* 0x000fea0003c00000 */
[----:B------:R-:W-:-:S07]  /*0540*/  MOV R26, R25 ;  /* 0x00000019001a7202 */ /* 0x000fce0000000f00 */
.L_x_31:
[----:B------:R-:W-:Y:S05]  /*0550*/  BSYNC.RECONVERGENT B2 ;  /* 0x0000000000027941 */ /* 0x000fea0003800200 */
.L_x_30:
        /* <DEDUP_REMOVED lines=18> */
.L_x_33:
[----:B------:R-:W-:Y:S05]  /*0680*/  BSYNC.RECONVERGENT B2 ;  /* 0x0000000000027941 */ /* 0x000fea0003800200 */
.L_x_32:
        /* <DEDUP_REMOVED lines=19> */
.L_x_35:
[----:B------:R-:W-:Y:S05]  /*07c0*/  BSYNC.RECONVERGENT B2 ;  /* 0x0000000000027941 */ /* 0x000fea0003800200 */
.L_x_34:
        /* <DEDUP_REMOVED lines=18> */
.L_x_37:
[----:B------:R-:W-:Y:S05]  /*08f0*/  BSYNC.RECONVERGENT B2 ;  /* 0x0000000000027941 */ /* 0x000fea0003800200 */
.L_x_36:
        /* <DEDUP_REMOVED lines=19> */
.L_x_39:
[----:B------:R-:W-:Y:S05]  /*0a30*/  BSYNC.RECONVERGENT B2 ;  /* 0x0000000000027941 */ /* 0x000fea0003800200 */
.L_x_38:
        /* <DEDUP_REMOVED lines=18> */
.L_x_41:
[----:B------:R-:W-:Y:S05]  /*0b60*/  BSYNC.RECONVERGENT B2 ;  /* 0x0000000000027941 */ /* 0x000fea0003800200 */
.L_x_40:
        /* <DEDUP_REMOVED lines=19> */
.L_x_43:
[----:B------:R-:W-:Y:S05]  /*0ca0*/  BSYNC.RECONVERGENT B2 ;  /* 0x0000000000027941 */ /* 0x000fea0003800200 */
.L_x_42:
        /* <DEDUP_REMOVED lines=18> */
.L_x_45:
[----:B------:R-:W-:Y:S05]  /*0dd0*/  BSYNC.RECONVERGENT B2 ;  /* 0x0000000000027941 */ /* 0x000fea0003800200 */
.L_x_44:
        /* <DEDUP_REMOVED lines=19> */
.L_x_47:
[----:B------:R-:W-:Y:S05]  /*0f10*/  BSYNC.RECONVERGENT B2 ;  /* 0x0000000000027941 */ /* 0x000fea0003800200 */
.L_x_46:
        /* <DEDUP_REMOVED lines=18> */
.L_x_49:
[----:B------:R-:W-:Y:S05]  /*1040*/  BSYNC.RECONVERGENT B2 ;  /* 0x0000000000027941 */ /* 0x000fea0003800200 */
.L_x_48:
        /* <DEDUP_REMOVED lines=19> */
.L_x_51:
[----:B------:R-:W-:Y:S05]  /*1180*/  BSYNC.RECONVERGENT B2 ;  /* 0x0000000000027941 */ /* 0x000fea0003800200 */
.L_x_50:
        /* <DEDUP_REMOVED lines=18> */
.L_x_53:
[----:B------:R-:W-:Y:S05]  /*12b0*/  BSYNC.RECONVERGENT B2 ;  /* 0x0000000000027941 */ /* 0x000fea0003800200 */
.L_x_52:
        /* <DEDUP_REMOVED lines=19> */
.L_x_55:
[----:B------:R-:W-:Y:S05]  /*13f0*/  BSYNC.RECONVERGENT B2 ;  /* 0x0000000000027941 */ /* 0x000fea0003800200 */
.L_x_54:
        /* <DEDUP_REMOVED lines=18> */
.L_x_57:
[----:B------:R-:W-:Y:S05]  /*1520*/  BSYNC.RECONVERGENT B2 ;  /* 0x0000000000027941 */ /* 0x000fea0003800200 */
.L_x_56:
        /* <DEDUP_REMOVED lines=19> */
.L_x_59:
[----:B------:R-:W-:Y:S05]  /*1660*/  BSYNC.RECONVERGENT B2 ;  /* 0x0000000000027941 */ /* 0x000fea0003800200 */
.L_x_58:
[----:B------:R-:W-:Y:S01]  /*1670*/  IADD3 R4, P0, PT, R4, 0x4, RZ ;  /* 0x0000000404047810 */ /* 0x000fe20007f1e0ff */
[----:B------:R-:W-:-:S03]  /*1680*/  FFMA R6, R23, R26, R6 ;  /* 0x0000001a17067223 */ /* 0x000fc60000000006 */
[----:B------:R-:W-:Y:S01]  /*1690*/  IADD3.X R5, PT, PT, RZ, R5, RZ, P0, !PT ;  /* 0x00000005ff057210 */ /* 0x000fe200007fe4ff */
[----:B------:R-:W-:Y:S08]  /*16a0*/  BRA.U UP0, `(.L_x_60) ;  /* 0xffffffed00047547 */ /* 0x000ff0000b83ffff */
[----:B------:R-:W0:Y:S01]  /*16b0*/  LDC.64 R4, c[0x0][0x380] ;  /* 0x0000e000ff047b82 */ /* 0x000e220000000a00 */
[----:B------:R-:W-:-:S05]  /*16c0*/  SHF.L.U32 R3, R2, 0x3, RZ ;  /* 0x0000000302037819 */ /* 0x000fca00000006ff */
[----:B0-----:R-:W-:-:S05]  /*16d0*/  IMAD.WIDE.U32 R2, R3, 0x4, R4 ;  /* 0x0000000403027825 */ /* 0x001fca00078e0004 */
[----:B------:R-:W-:Y:S04]  /*16e0*/  STG.E desc[UR6][R2.64], R7 ;  /* 0x0000000702007986 */ /* 0x000fe8000c101906 */
        /* <DEDUP_REMOVED lines=14> */
[----:B------:R-:W-:Y:S01]  /*17d0*/  STG.E desc[UR6][R2.64+0x9c], R6 ;  /* 0x00009c0602007986 */ /* 0x000fe2000c101906 */
[----:B------:R-:W-:Y:S05]  /*17e0*/  EXIT ;  /* 0x000000000000794d */ /* 0x000fea0003800000 */
        .weak           $__internal_2_$__cuda_sm3x_div_rn_noftz_f32_slowpath
        .type           $__internal_2_$__cuda_sm3x_div_rn_noftz_f32_slowpath,@function
        .size           $__internal_2_$__cuda_sm3x_div_rn_noftz_f32_slowpath,(.L_x_75 - $__internal_2_$__cuda_sm3x_div_rn_noftz_f32_slowpath)
$__internal_2_$__cuda_sm3x_div_rn_noftz_f32_slowpath:
[----:B------:R-:W-:Y:S01]  /*17f0*/  SHF.R.U32.HI R27, RZ, 0x17, R3 ;  /* 0x00000017ff1b7819 */ /* 0x000fe20000011603 */
[----:B------:R-:W-:Y:S01]  /*1800*/  BSSY.RECONVERGENT B0, `(.L_x_61) ;  /* 0x0000062000007945 */ /* 0x000fe20003800200 */
[----:B------:R-:W-:Y:S02]  /*1810*/  SHF.R.U32.HI R25, RZ, 0x17, R0 ;  /* 0x00000017ff197819 */ /* 0x000fe40000011600 */
[----:B------:R-:W-:Y:S02]  /*1820*/  LOP3.LUT R32, R27, 0xff, RZ, 0xc0, !PT ;  /* 0x000000ff1b207812 */ /* 0x000fe400078ec0ff */
[----:B------:R-:W-:Y:S02]  /*1830*/  LOP3.LUT R30, R25, 0xff, RZ, 0xc0, !PT ;  /* 0x000000ff191e7812 */ /* 0x000fe400078ec0ff */
[----:B------:R-:W-:Y:S02]  /*1840*/  IADD3 R28, PT, PT, R32, -0x1, RZ ;  /* 0xffffffff201c7810 */ /* 0x000fe40007ffe0ff */
[----:B------:R-:W-:-:S02]  /*1850*/  IADD3 R27, PT, PT, R30, -0x1, RZ ;  /* 0xffffffff1e1b7810 */ /* 0x000fc40007ffe0ff */
[----:B------:R-:W-:-:S04]  /*1860*/  ISETP.GT.U32.AND P0, PT, R28, 0xfd, PT ;  /* 0x000000fd1c00780c */ /* 0x000fc80003f04070 */
[----:B------:R-:W-:-:S13]  /*1870*/  ISETP.GT.U32.OR P0, PT, R27, 0xfd, P0 ;  /* 0x000000fd1b00780c */ /* 0x000fda0000704470 */
[----:B------:R-:W-:Y:S01]  /*1880*/  @!P0 MOV R25, RZ ;  /* 0x000000ff00198202 */ /* 0x000fe20000000f00 */
        /* <DEDUP_REMOVED lines=19> */
[----:B------:R-:W-:Y:S01]  /*19c0*/  @P0 MOV R25, RZ ;  /* 0x000000ff00190202 */ /* 0x000fe20000000f00 */
[----:B------:R-:W-:Y:S01]  /*19d0*/  @!P0 FFMA R0, R0, 1.84467440737095516160e+19, RZ ;  /* 0x5f80000000008823 */ /* 0x000fe200000000ff */
[----:B------:R-:W-:Y:S01]  /*19e0*/  @!P0 MOV R25, 0xffffffc0 ;  /* 0xffffffc000198802 */ /* 0x000fe20000000f00 */
[----:B------:R-:W-:-:S03]  /*19f0*/  @!P1 FFMA R3, R3, 1.84467440737095516160e+19, RZ ;  /* 0x5f80000003039823 */ /* 0x000fc600000000ff */
[----:B------:R-:W-:-:S07]  /*1a00*/  @!P1 IADD3 R25, PT, PT, R25, 0x40, RZ ;  /* 0x0000004019199810 */ /* 0x000fce0007ffe0ff */
.L_x_62:
[----:B------:R-:W-:Y:S01]  /*1a10*/  LEA R28, R32, 0xc0800000, 0x17 ;  /* 0xc0800000201c7811 */ /* 0x000fe200078eb8ff */
[----:B------:R-:W-:Y:S03]  /*1a20*/  BSSY.RECONVERGENT B1, `(.L_x_67) ;  /* 0x0000036000017945 */ /* 0x000fe60003800200 */
[----:B------:R-:W-:Y:S02]  /*1a30*/  IADD3 R28, PT, PT, -R28, R3, RZ ;  /* 0x000000031c1c7210 */ /* 0x000fe40007ffe1ff */
[----:B------:R-:W-:Y:S02]  /*1a40*/  IADD3 R3, PT, PT, R30, -0x7f, RZ ;  /* 0xffffff811e037810 */ /* 0x000fe40007ffe0ff */
[----:B------:R0:W1:Y:S01]  /*1a50*/  MUFU.RCP R27, R28 ;  /* 0x0000001c001b7308 */ /* 0x0000620000001000 */
[----:B------:R-:W-:Y:S02]  /*1a60*/  FADD.FTZ R29, -R28, -RZ ;  /* 0x800000ff1c1d7221 */ /* 0x000fe40000010100 */
[C---:B------:R-:W-:Y:S01]  /*1a70*/  IMAD R0, R3.reuse, -0x800000, R0 ;  /* 0xff80000003007824 */ /* 0x040fe200078e0200 */
[----:B0-----:R-:W-:-:S04]  /*1a80*/  IADD3 R28, PT, PT, R3, 0x7f, -R32 ;  /* 0x0000007f031c7810 */ /* 0x001fc80007ffe820 */
[----:B------:R-:W-:Y:S01]  /*1a90*/  IADD3 R28, PT, PT, R28, R25, RZ ;  /* 0x000000191c1c7210 */ /* 0x000fe20007ffe0ff */
[----:B-1----:R-:W-:-:S04]  /*1aa0*/  FFMA R30, R27, R29, 1 ;  /* 0x3f8000001b1e7423 */ /* 0x002fc8000000001d */
[----:B------:R-:W-:-:S04]  /*1ab0*/  FFMA R34, R27, R30, R27 ;  /* 0x0000001e1b227223 */ /* 0x000fc8000000001b */
[----:B------:R-:W-:-:S04]  /*1ac0*/  FFMA R27, R0, R34, RZ ;  /* 0x00000022001b7223 */ /* 0x000fc800000000ff */
[----:B------:R-:W-:-:S04]  /*1ad0*/  FFMA R30, R29, R27, R0 ;  /* 0x0000001b1d1e7223 */ /* 0x000fc80000000000 */
[----:B------:R-:W-:-:S04]  /*1ae0*/  FFMA R31, R34, R30, R27 ;  /* 0x0000001e221f7223 */ /* 0x000fc8000000001b */
[----:B------:R-:W-:-:S04]  /*1af0*/  FFMA R30, R29, R31, R0 ;  /* 0x0000001f1d1e7223 */ /* 0x000fc80000000000 */
[----:B------:R-:W-:-:S05]  /*1b00*/  FFMA R27, R34, R30, R31 ;  /* 0x0000001e221b7223 */ /* 0x000fca000000001f */
[----:B------:R-:W-:-:S04]  /*1b10*/  SHF.R.U32.HI R0, RZ, 0x17, R27 ;  /* 0x00000017ff007819 */ /* 0x000fc8000001161b */
[----:B------:R-:W-:-:S04]  /*1b20*/  LOP3.LUT R0, R0, 0xff, RZ, 0xc0, !PT ;  /* 0x000000ff00007812 */ /* 0x000fc800078ec0ff */
[----:B------:R-:W-:-:S04]  /*1b30*/  IADD3 R29, PT, PT, R0, R28, RZ ;  /* 0x0000001c001d7210 */ /* 0x000fc80007ffe0ff */
[----:B------:R-:W-:-:S04]  /*1b40*/  IADD3 R0, PT, PT, R29, -0x1, RZ ;  /* 0xffffffff1d007810 */ /* 0x000fc80007ffe0ff */
        /* <DEDUP_REMOVED lines=10> */
[C---:B------:R-:W-:Y:S01]  /*1bf0*/  IADD3 R28, PT, PT, R29.reuse, 0x20, RZ ;  /* 0x000000201d1c7810 */ /* 0x040fe20007ffe0ff */
[-CC-:B------:R-:W-:Y:S01]  /*1c00*/  FFMA.RM R3, R34, R30.reuse, R31.reuse ;  /* 0x0000001e22037223 */ /* 0x180fe2000000401f */
[C---:B------:R-:W-:Y:S02]  /*1c10*/  ISETP.NE.AND P2, PT, R29.reuse, RZ, PT ;  /* 0x000000ff1d00720c */ /* 0x040fe40003f45270 */
[----:B------:R-:W-:Y:S01]  /*1c20*/  LOP3.LUT R25, R0, 0x7fffff, RZ, 0xc0, !PT ;  /* 0x007fffff00197812 */ /* 0x000fe200078ec0ff */
[----:B------:R-:W-:Y:S01]  /*1c30*/  FFMA.RP R0, R34, R30, R31 ;  /* 0x0000001e22007223 */ /* 0x000fe2000000801f */
[----:B------:R-:W-:Y:S02]  /*1c40*/  ISETP.NE.AND P1, PT, R29, RZ, PT ;  /* 0x000000ff1d00720c */ /* 0x000fe40003f25270 */
[----:B------:R-:W-:Y:S02]  /*1c50*/  LOP3.LUT R25, R25, 0x800000, RZ, 0xfc, !PT ;  /* 0x0080000019197812 */ /* 0x000fe400078efcff */
[----:B------:R-:W-:-:S02]  /*1c60*/  IADD3 R29, PT, PT, -R29, RZ, RZ ;  /* 0x000000ff1d1d7210 */ /* 0x000fc40007ffe1ff */
[----:B------:R-:W-:Y:S02]  /*1c70*/  SHF.L.U32 R28, R25, R28, RZ ;  /* 0x0000001c191c7219 */ /* 0x000fe400000006ff */
[----:B------:R-:W-:Y:S02]  /*1c80*/  FSETP.NEU.FTZ.AND P0, PT, R0, R3, PT ;  /* 0x000000030000720b */ /* 0x000fe40003f1d000 */
[----:B------:R-:W-:Y:S02]  /*1c90*/  SEL R0, R29, RZ, P2 ;  /* 0x000000ff1d007207 */ /* 0x000fe40001000000 */
[----:B------:R-:W-:Y:S02]  /*1ca0*/  ISETP.NE.AND P1, PT, R28, RZ, P1 ;  /* 0x000000ff1c00720c */ /* 0x000fe40000f25270 */
[----:B------:R-:W-:Y:S02]  /*1cb0*/  SHF.R.U32.HI R0, RZ, R0, R25 ;  /* 0x00000000ff007219 */ /* 0x000fe40000011619 */
[----:B------:R-:W-:-:S02]  /*1cc0*/  PLOP3.LUT P0, PT, P0, P1, PT, 0xf8, 0x8f ;  /* 0x00000000008f781c */ /* 0x000fc40000703f70 */
[----:B------:R-:W-:Y:S02]  /*1cd0*/  SHF.R.U32.HI R28, RZ, 0x1, R0 ;  /* 0x00000001ff1c7819 */ /* 0x000fe40000011600 */
[----:B------:R-:W-:-:S04]  /*1ce0*/  SEL R3, RZ, 0x1, !P0 ;  /* 0x00000001ff037807 */ /* 0x000fc80004000000 */
[----:B------:R-:W-:-:S04]  /*1cf0*/  LOP3.LUT R3, R3, 0x1, R28, 0xf8, !PT ;  /* 0x0000000103037812 */ /* 0x000fc800078ef81c */
[----:B------:R-:W-:-:S04]  /*1d00*/  LOP3.LUT R3, R3, R0, RZ, 0xc0, !PT ;  /* 0x0000000003037212 */ /* 0x000fc800078ec0ff */
[----:B------:R-:W-:-:S04]  /*1d10*/  IADD3 R28, PT, PT, R28, R3, RZ ;  /* 0x000000031c1c7210 */ /* 0x000fc80007ffe0ff */
[----:B------:R-:W-:Y:S01]  /*1d20*/  LOP3.LUT R27, R28, R27, RZ, 0xfc, !PT ;  /* 0x0000001b1c1b7212 */ /* 0x000fe200078efcff */
[----:B------:R-:W-:Y:S06]  /*1d30*/  BRA `(.L_x_70) ;  /* 0x0000000000107947 */ /* 0x000fec0003800000 */
.L_x_69:
[----:B------:R-:W-:-:S04]  /*1d40*/  LOP3.LUT R27, R27, 0x80000000, RZ, 0xc0, !PT ;  /* 0x800000001b1b7812 */ /* 0x000fc800078ec0ff */
[----:B------:R-:W-:Y:S01]  /*1d50*/  LOP3.LUT R27, R27, 0x7f800000, RZ, 0xfc, !PT ;  /* 0x7f8000001b1b7812 */ /* 0x000fe200078efcff */
[----:B------:R-:W-:Y:S06]  /*1d60*/  BRA `(.L_x_70) ;  /* 0x0000000000047947 */ /* 0x000fec0003800000 */
.L_x_68:
[----:B------:R-:W-:-:S07]  /*1d70*/  LEA R27, R28, R27, 0x17 ;  /* 0x0000001b1c1b7211 */ /* 0x000fce00078eb8ff */
.L_x_70:
[----:B------:R-:W-:Y:S05]  /*1d80*/  BSYNC.RECONVERGENT B1 ;  /* 0x0000000000017941 */ /* 0x000fea0003800200 */
.L_x_67:
[----:B------:R-:W-:Y:S05]  /*1d90*/  BRA `(.L_x_71) ;  /* 0x0000000000207947 */ /* 0x000fea0003800000 */
.L_x_66:
[----:B------:R-:W-:-:S04]  /*1da0*/  LOP3.LUT R0, R3, 0x80000000, R0, 0x48, !PT ;  /* 0x8000000003007812 */ /* 0x000fc800078e4800 */
[----:B------:R-:W-:Y:S01]  /*1db0*/  LOP3.LUT R27, R0, 0x7f800000, RZ, 0xfc, !PT ;  /* 0x7f800000001b7812 */ /* 0x000fe200078efcff */
[----:B------:R-:W-:Y:S06]  /*1dc0*/  BRA `(.L_x_71) ;  /* 0x0000000000147947 */ /* 0x000fec0003800000 */
.L_x_65:
[----:B------:R-:W-:Y:S01]  /*1dd0*/  LOP3.LUT R27, R3, 0x80000000, R0, 0x48, !PT ;  /* 0x80000000031b7812 */ /* 0x000fe200078e4800 */
[----:B------:R-:W-:Y:S06]  /*1de0*/  BRA `(.L_x_71) ;  /* 0x00000000000c7947 */ /* 0x000fec0003800000 */
.L_x_64:
[----:B------:R-:W0:Y:S01]  /*1df0*/  MUFU.RSQ R27, -QNAN ;  /* 0xffc00000001b7908 */ /* 0x000e220000001400 */
[----:B------:R-:W-:Y:S05]  /*1e00*/  BRA `(.L_x_71) ;  /* 0x0000000000047947 */ /* 0x000fea0003800000 */
.L_x_63:
[----:B------:R-:W-:-:S07]  /*1e10*/  FADD.FTZ R27, R0, R3 ;  /* 0x00000003001b7221 */ /* 0x000fce0000010000 */
.L_x_71:
[----:B------:R-:W-:Y:S05]  /*1e20*/  BSYNC.RECONVERGENT B0 ;  /* 0x0000000000007941 */ /* 0x000fea0003800200 */
.L_x_61:
[----:B0-----:R-:W-:Y:S01]  /*1e30*/  MOV R25, R27 ;  /* 0x0000001b00197202 */ /* 0x001fe20000000f00 */
[----:B------:R-:W-:-:S04]  /*1e40*/  HFMA2 R27, -RZ, RZ, 0, 0 ;  /* 0x00000000ff1b7431 */ /* 0x000fc800000001ff */
[----:B------:R-:W-:Y:S05]  /*1e50*/  RET.REL.NODEC R26 `(default_function_kernel_2) ;  /* 0xffffffe01a687950 */ /* 0x000fea0003c3ffff */
.L_x_72:
        /* <DEDUP_REMOVED lines=10> */
.L_x_75:


//--------------------- .nv.shared.reserved.0     --------------------------
	.section	.nv.shared.reserved.0,"aw",@nobits
	.weak		__nv_reservedSMEM_offset_0_alias
	.size		__nv_reservedSMEM_offset_0_alias, 0, 64
	.other		__nv_reservedSMEM_offset_0_alias,@"STO_CUDA_RESERVED_SHARED STV_DEFAULT"
__nv_reservedSMEM_offset_0_alias:
	.zero		0
	.zero		64


//--------------------- .nv.shared.default_function_kernel_2 --------------------------
	.section	.nv.shared.default_function_kernel_2,"aw",@nobits
	.sectionflags	@""
	.align	4
.nv.shared.default_function_kernel_2:
	.zero		1184


//--------------------- .nv.constant0.default_function_kernel_1 --------------------------
	.section	.nv.constant0.default_function_kernel_1,"a",@progbits
	.sectionflags	@""
	.align	4
.nv.constant0.default_function_kernel_1:
	.zero		912


//--------------------- .nv.constant0.default_function_kernel --------------------------
	.section	.nv.constant0.default_function_kernel,"a",@progbits
	.sectionflags	@""
	.align	4
.nv.constant0.default_function_kernel:
	.zero		920


//--------------------- .nv.constant0.default_function_kernel_2 --------------------------
	.section	.nv.constant0.default_function_kernel_2,"a",@progbits
	.sectionflags	@""
	.align	4
.nv.constant0.default_function_kernel_2:
	.zero		920


//--------------------- SYMBOLS --------------------------

	.type		.nv.reservedSmem.offset0,@object
	.size		.nv.reservedSmem.offset0,0x4
	.type		.nv.reservedSmem.cap,@object
	.size		.nv.reservedSmem.cap,0x4
